	.target	sm_90a

	.elftype	@"ET_EXEC"


//--------------------- .note.nv.tkinfo           --------------------------
	.section	.note.nv.tkinfo,"",@"SHT_NOTE"
	.sectionflags	@"SHF_NOTE_NV_TKINFO"
	.tkinfo
        /*0018*/ 	.word	0x00000002
        /*0030*/ 	.string	""
        /*0030*/ 	.string	"ptxas"
        /*0030*/ 	.string	"Cuda compilation tools, release 13.0, V13.0.88"
        /*0030*/ 	.string	"Build cuda_13.0.r13.0/compiler.36424714_0"
        /*0030*/ 	.string	"-v  -suppress-debug-info  -lineinfo  -arch sm_90a "



//--------------------- .note.nv.cuinfo           --------------------------
	.section	.note.nv.cuinfo,"",@"SHT_NOTE"
	.sectionflags	@"SHF_NOTE_NV_CUINFO"
        /*0018*/ 	.short	0x0002
        /*001a*/ 	.short	0x005a
        /*001c*/ 	.short	0x0082
	.zero		2


//--------------------- .nv.info                  --------------------------
	.section	.nv.info,"",@"SHT_CUDA_INFO"
	.align	4


	//----- nvinfo : EIATTR_REGCOUNT
	.align		4
        /*0000*/ 	.byte	0x04, 0x2f
        /*0002*/ 	.short	(.L_1 - .L_0)
	.align		4
.L_0:
        /*0004*/ 	.word	index@(gluon_wgmma)
        /*0008*/ 	.word	0x0000005a


	//----- nvinfo : EIATTR_FRAME_SIZE
	.align		4
.L_1:
        /*000c*/ 	.byte	0x04, 0x11
        /*000e*/ 	.short	(.L_3 - .L_2)
	.align		4
.L_2:
        /*0010*/ 	.word	index@(gluon_wgmma)
        /*0014*/ 	.word	0x00000000


	//----- nvinfo : EIATTR_MIN_STACK_SIZE
	.align		4
.L_3:
        /*0018*/ 	.byte	0x04, 0x12
        /*001a*/ 	.short	(.L_5 - .L_4)
	.align		4
.L_4:
        /*001c*/ 	.word	index@(gluon_wgmma)
        /*0020*/ 	.word	0x00000000
.L_5:


//--------------------- .nv.compat                --------------------------
	.section	.nv.compat,"",@"SHT_CUDA_COMPAT_INFO"
	.align	4
        /*0000*/ 	.byte	0x02, 0x09, 0x01, 0x00, 0x02, 0x02, 0x04, 0x00, 0x02, 0x05, 0x05, 0x00, 0x03, 0x07, 0x01, 0x01
        /*0010*/ 	.byte	0x02, 0x03, 0x03, 0x00, 0x02, 0x06, 0x01, 0x00, 0x04, 0x0b, 0x08, 0x00, 0x00, 0x00, 0x00, 0x00
        /*0020*/ 	.byte	0x00, 0x00, 0x00, 0x00


//--------------------- .nv.info.gluon_wgmma      --------------------------
	.section	.nv.info.gluon_wgmma,"",@"SHT_CUDA_INFO"
	.sectionflags	@""
	.align	4


	//----- nvinfo : EIATTR_CUDA_API_VERSION
	.align		4
        /*0000*/ 	.byte	0x04, 0x37
        /*0002*/ 	.short	(.L_7 - .L_6)
.L_6:
        /*0004*/ 	.word	0x00000082


	//----- nvinfo : EIATTR_KPARAM_INFO
	.align		4
.L_7:
        /*0008*/ 	.byte	0x04, 0x17
        /*000a*/ 	.short	(.L_9 - .L_8)
.L_8:
        /*000c*/ 	.word	0x00000000
        /*0010*/ 	.short	0x000a
        /*0012*/ 	.short	0x0048
        /*0014*/ 	.byte	0x00, 0xf4, 0x21, 0x00


	//----- nvinfo : EIATTR_KPARAM_INFO
	.align		4
.L_9:
        /*0018*/ 	.byte	0x04, 0x17
        /*001a*/ 	.short	(.L_11 - .L_10)
.L_10:
        /*001c*/ 	.word	0x00000000
        /*0020*/ 	.short	0x0009
        /*0022*/ 	.short	0x0040
        /*0024*/ 	.byte	0x00, 0xf4, 0x21, 0x00


	//----- nvinfo : EIATTR_KPARAM_INFO
	.align		4
.L_11:
        /*0028*/ 	.byte	0x04, 0x17
        /*002a*/ 	.short	(.L_13 - .L_12)
.L_12:
        /*002c*/ 	.word	0x00000000
        /*0030*/ 	.short	0x0008
        /*0032*/ 	.short	0x0038
        /*0034*/ 	.byte	0x00, 0xf0, 0x21, 0x00


	//----- nvinfo : EIATTR_KPARAM_INFO
	.align		4
.L_13:
        /*0038*/ 	.byte	0x04, 0x17
        /*003a*/ 	.short	(.L_15 - .L_14)
.L_14:
        /*003c*/ 	.word	0x00000000
        /*0040*/ 	.short	0x0007
        /*0042*/ 	.short	0x0030
        /*0044*/ 	.byte	0x00, 0xf0, 0x21, 0x00


	//----- nvinfo : EIATTR_KPARAM_INFO
	.align		4
.L_15:
        /*0048*/ 	.byte	0x04, 0x17
        /*004a*/ 	.short	(.L_17 - .L_16)
.L_16:
        /*004c*/ 	.word	0x00000000
        /*0050*/ 	.short	0x0006
        /*0052*/ 	.short	0x0028
        /*0054*/ 	.byte	0x00, 0xf0, 0x21, 0x00


	//----- nvinfo : EIATTR_KPARAM_INFO
	.align		4
.L_17:
        /*0058*/ 	.byte	0x04, 0x17
        /*005a*/ 	.short	(.L_19 - .L_18)
.L_18:
        /*005c*/ 	.word	0x00000000
        /*0060*/ 	.short	0x0005
        /*0062*/ 	.short	0x0020
        /*0064*/ 	.byte	0x00, 0xf0, 0x11, 0x00


	//----- nvinfo : EIATTR_KPARAM_INFO
	.align		4
.L_19:
        /*0068*/ 	.byte	0x04, 0x17
        /*006a*/ 	.short	(.L_21 - .L_20)
.L_20:
        /*006c*/ 	.word	0x00000000
        /*0070*/ 	.short	0x0004
        /*0072*/ 	.short	0x001c
        /*0074*/ 	.byte	0x00, 0xf0, 0x11, 0x00


	//----- nvinfo : EIATTR_KPARAM_INFO
	.align		4
.L_21:
        /*0078*/ 	.byte	0x04, 0x17
        /*007a*/ 	.short	(.L_23 - .L_22)
.L_22:
        /*007c*/ 	.word	0x00000000
        /*0080*/ 	.short	0x0003
        /*0082*/ 	.short	0x0018
        /*0084*/ 	.byte	0x00, 0xf0, 0x11, 0x00


	//----- nvinfo : EIATTR_KPARAM_INFO
	.align		4
.L_23:
        /*0088*/ 	.byte	0x04, 0x17
        /*008a*/ 	.short	(.L_25 - .L_24)
.L_24:
        /*008c*/ 	.word	0x00000000
        /*0090*/ 	.short	0x0002
        /*0092*/ 	.short	0x0010
        /*0094*/ 	.byte	0x00, 0xf4, 0x21, 0x00


	//----- nvinfo : EIATTR_KPARAM_INFO
	.align		4
.L_25:
        /*0098*/ 	.byte	0x04, 0x17
        /*009a*/ 	.short	(.L_27 - .L_26)
.L_26:
        /*009c*/ 	.word	0x00000000
        /*00a0*/ 	.short	0x0001
        /*00a2*/ 	.short	0x0008
        /*00a4*/ 	.byte	0x00, 0xf4, 0x21, 0x00


	//----- nvinfo : EIATTR_KPARAM_INFO
	.align		4
.L_27:
        /*00a8*/ 	.byte	0x04, 0x17
        /*00aa*/ 	.short	(.L_29 - .L_28)
.L_28:
        /*00ac*/ 	.word	0x00000000
        /*00b0*/ 	.short	0x0000
        /*00b2*/ 	.short	0x0000
        /*00b4*/ 	.byte	0x00, 0xf4, 0x21, 0x00


	//----- nvinfo : EIATTR_SPARSE_MMA_MASK
	.align		4
.L_29:
        /*00b8*/ 	.byte	0x03, 0x50
        /*00ba*/ 	.short	0x0000


	//----- nvinfo : EIATTR_MAXREG_COUNT
	.align		4
        /*00bc*/ 	.byte	0x03, 0x1b
        /*00be*/ 	.short	0x00ff


	//----- nvinfo : EIATTR_NUM_BARRIERS
	.align		4
        /*00c0*/ 	.byte	0x02, 0x4c
        /*00c2*/ 	.byte	0x01
	.zero		1


	//----- nvinfo : EIATTR_MERCURY_ISA_VERSION
	.align		4
        /*00c4*/ 	.byte	0x03, 0x5f
        /*00c6*/ 	.short	0x0101


	//----- nvinfo : EIATTR_INT_WARP_WIDE_INSTR_OFFSETS
	.align		4
        /*00c8*/ 	.byte	0x04, 0x31
        /*00ca*/ 	.short	(.L_31 - .L_30)


	//   ....[0]....
.L_30:
        /*00cc*/ 	.word	0x00001460


	//   ....[1]....
        /*00d0*/ 	.word	0x00001480


	//   ....[2]....
        /*00d4*/ 	.word	0x00001490


	//   ....[3]....
        /*00d8*/ 	.word	0x00001570


	//   ....[4]....
        /*00dc*/ 	.word	0x00001940


	//   ....[5]....
        /*00e0*/ 	.word	0x00001950


	//   ....[6]....
        /*00e4*/ 	.word	0x00001a00


	//   ....[7]....
        /*00e8*/ 	.word	0x00001a10


	//   ....[8]....
        /*00ec*/ 	.word	0x00002060


	//   ....[9]....
        /*00f0*/ 	.word	0x00002080


	//----- nvinfo : EIATTR_COOP_GROUP_MASK_REGIDS
	.align		4
.L_31:
        /*00f4*/ 	.byte	0x04, 0x29
        /*00f6*/ 	.short	(.L_33 - .L_32)


	//   ....[0]....
.L_32:
        /*00f8*/ 	.word	0xffffffff


	//   ....[1]....
        /*00fc*/ 	.word	0xffffffff


	//   ....[2]....
        /*0100*/ 	.word	0xffffffff


	//----- nvinfo : EIATTR_COOP_GROUP_INSTR_OFFSETS
	.align		4
.L_33:
        /*0104*/ 	.byte	0x04, 0x28
        /*0106*/ 	.short	(.L_35 - .L_34)


	//   ....[0]....
.L_34:
        /*0108*/ 	.word	0x00000160


	//   ....[1]....
        /*010c*/ 	.word	0x00000700


	//   ....[2]....
        /*0110*/ 	.word	0x00000cf0


	//----- nvinfo : EIATTR_MBARRIER_INSTR_OFFSETS
	.align		4
.L_35:
        /*0114*/ 	.byte	0x04, 0x39
        /*0116*/ 	.short	(.L_37 - .L_36)


	//   ....[0]....
.L_36:
        /*0118*/ 	.word	0x000015d0
        /*011c*/ 	.word	0x000000ff
        /*0120*/ 	.word	0x00024000
        /*0124*/ 	.short	0x0100
        /*0126*/ 	.byte	0x24
	.zero		1


	//   ....[1]....
        /*0128*/ 	.word	0x00001600
        /*012c*/ 	.word	0x000000ff
        /*0130*/ 	.word	0x00024008
        /*0134*/ 	.short	0x0100
        /*0136*/ 	.byte	0x24
	.zero		1


	//   ....[2]....
        /*0138*/ 	.word	0x00001620
        /*013c*/ 	.word	0x000000ff
        /*0140*/ 	.word	0x00024010
        /*0144*/ 	.short	0x0100
        /*0146*/ 	.byte	0x24
	.zero		1


	//   ....[3]....
        /*0148*/ 	.word	0x00001ab0
        /*014c*/ 	.word	0x000000ff
        /*0150*/ 	.word	0x00024000
        /*0154*/ 	.short	0x010a
        /*0156*/ 	.byte	0x16
	.zero		1


	//   ....[4]....
        /*0158*/ 	.word	0x00001fc0
        /*015c*/ 	.word	0x000000ff
        /*0160*/ 	.word	0x00024000
        /*0164*/ 	.short	0x0108
        /*0166*/ 	.byte	0x24
	.zero		1


	//   ....[5]....
        /*0168*/ 	.word	0x00002120
        /*016c*/ 	.word	0x000000ff
        /*0170*/ 	.word	0x00024008
        /*0174*/ 	.short	0x0108
        /*0176*/ 	.byte	0x24
	.zero		1


	//   ....[6]....
        /*0178*/ 	.word	0x00002200
        /*017c*/ 	.word	0x000000ff
        /*0180*/ 	.word	0x00024010
        /*0184*/ 	.short	0x0108
        /*0186*/ 	.byte	0x24
	.zero		1


	//   ....[7]....
        /*0188*/ 	.word	0x00002370
        /*018c*/ 	.word	0x000000ff
        /*0190*/ 	.word	0x00024000
        /*0194*/ 	.short	0x010a
        /*0196*/ 	.byte	0x16
	.zero		1


	//----- nvinfo : EIATTR_NUM_MBARRIERS
	.align		4
.L_37:
        /*0198*/ 	.byte	0x03, 0x38
        /*019a*/ 	.short	0x0003


	//----- nvinfo : EIATTR_EXIT_INSTR_OFFSETS
	.align		4
        /*019c*/ 	.byte	0x04, 0x1c
        /*019e*/ 	.short	(.L_39 - .L_38)


	//   ....[0]....
.L_38:
        /*01a0*/ 	.word	0x00002360


	//----- nvinfo : EIATTR_REQNTID
	.align		4
.L_39:
        /*01a4*/ 	.byte	0x04, 0x10
        /*01a6*/ 	.short	(.L_41 - .L_40)
.L_40:
        /*01a8*/ 	.word	0x00000080
        /*01ac*/ 	.word	0x00000001
        /*01b0*/ 	.word	0x00000001


	//----- nvinfo : EIATTR_CRS_STACK_SIZE
	.align		4
.L_41:
        /*01b4*/ 	.byte	0x04, 0x1e
        /*01b6*/ 	.short	(.L_43 - .L_42)
.L_42:
        /*01b8*/ 	.word	0x00000000


	//----- nvinfo : EIATTR_CBANK_PARAM_SIZE
	.align		4
.L_43:
        /*01bc*/ 	.byte	0x03, 0x19
        /*01be*/ 	.short	0x0050


	//----- nvinfo : EIATTR_PARAM_CBANK
	.align		4
        /*01c0*/ 	.byte	0x04, 0x0a
        /*01c2*/ 	.short	(.L_45 - .L_44)
	.align		4
.L_44:
        /*01c4*/ 	.word	index@(.nv.constant0.gluon_wgmma)
        /*01c8*/ 	.short	0x0210
        /*01ca*/ 	.short	0x0050


	//----- nvinfo : EIATTR_SW_WAR
	.align		4
.L_45:
        /*01cc*/ 	.byte	0x04, 0x36
        /*01ce*/ 	.short	(.L_47 - .L_46)
.L_46:
        /*01d0*/ 	.word	0x00000008
.L_47:


//--------------------- .nv.callgraph             --------------------------
	.section	.nv.callgraph,"",@"SHT_CUDA_CALLGRAPH"
	.align	4
	.sectionentsize	8
	.align		4
        /*0000*/ 	.word	0x00000000
	.align		4
        /*0004*/ 	.word	0xffffffff
	.align		4
        /*0008*/ 	.word	0x00000000
	.align		4
        /*000c*/ 	.word	0xfffffffe
	.align		4
        /*0010*/ 	.word	0x00000000
	.align		4
        /*0014*/ 	.word	0xfffffffd
	.align		4
        /*0018*/ 	.word	0x00000000
	.align		4
        /*001c*/ 	.word	0xfffffffc


//--------------------- .text.gluon_wgmma         --------------------------
	.section	.text.gluon_wgmma,"ax",@progbits
	.align	128
        .global         gluon_wgmma
        .type           gluon_wgmma,@function
        .size           gluon_wgmma,(.L_x_52 - gluon_wgmma)
        .other          gluon_wgmma,@"STO_CUDA_ENTRY STV_DEFAULT"
gluon_wgmma:
.text.gluon_wgmma:
[----:B------:R-:W-:Y:S01]  /*0000*/  LDC R1, c[0x0][0x28] ;  /* 0x00000a00ff017b82 */ /* 0x000fe20000000800 */
[----:B------:R-:W1:Y:S07]  /*0010*/  S2R R0, SR_TID.X ;  /* 0x0000000000007919 */ /* 0x000e6e0000002100 */
[----:B------:R-:W2:Y:S01]  /*0020*/  S2UR UR4, SR_CgaCtaId ;  /* 0x00000000000479c3 */ /* 0x000ea20000008800 */
[----:B------:R-:W-:Y:S01]  /*0030*/  UMOV UR36, 0x400 ;  /* 0x0000040000247882 */ /* 0x000fe20000000000 */
[----:B------:R-:W-:Y:S01]  /*0040*/  ULDC UR6, c[0x0][0xc] ;  /* 0x0000030000067ab9 */ /* 0x000fe20000000800 */
[----:B------:R-:W-:Y:S01]  /*0050*/  ULDC.64 UR38, c[0x0][0x250] ;  /* 0x0000940000267ab9 */ /* 0x000fe20000000a00 */
[----:B------:R-:W-:Y:S01]  /*0060*/  UMOV UR55, URZ ;  /* 0x0000003f00377c82 */ /* 0x000fe20008000000 */
[----:B------:R-:W-:Y:S03]  /*0070*/  BSSY B0, `(.L_x_0) ;  /* 0x000001e000007945 */ /* 0x000fe60003800000 */
[----:B------:R-:W3:Y:S08]  /*0080*/  LDC R3, c[0x0][0x228] ;  /* 0x00008a00ff037b82 */ /* 0x000ef00000000800 */
[----:B------:R-:W4:Y:S08]  /*0090*/  LDC R9, c[0x0][0x230] ;  /* 0x00008c00ff097b82 */ /* 0x000f300000000800 */
[----:B------:R-:W-:Y:S01]  /*00a0*/  S2UR UR53, SR_CTAID.Y ;  /* 0x00000000003579c3 */ /* 0x000fe20000002600 */
[----:B--2---:R-:W-:-:S03]  /*00b0*/  ULEA UR36, UR4, UR36, 0x18 ;  /* 0x0000002404247291 */ /* 0x004fc6000f8ec03f */
[----:B------:R-:W-:Y:S01]  /*00c0*/  ULDC UR4, c[0x0][0x10] ;  /* 0x0000040000047ab9 */ /* 0x000fe20000000800 */
[----:B-1----:R-:W-:-:S03]  /*00d0*/  LOP3.LUT R2, R0, 0x7f, RZ, 0xc0, !PT ;  /* 0x0000007f00027812 */ /* 0x002fc600078ec0ff */
[----:B------:R-:W1:Y:S01]  /*00e0*/  S2UR UR5, SR_CTAID.Z ;  /* 0x00000000000579c3 */ /* 0x000e620000002700 */
[----:B---3--:R-:W-:Y:S01]  /*00f0*/  VIADD R3, R3, 0xffffffff ;  /* 0xffffffff03037836 */ /* 0x008fe20000000000 */
[C---:B------:R-:W-:Y:S02]  /*0100*/  ISETP.GE.U32.AND P0, PT, R2.reuse, 0x20, PT ;  /* 0x000000200200780c */ /* 0x040fe40003f06070 */
[C---:B------:R-:W-:Y:S02]  /*0110*/  ISETP.NE.U32.AND P2, PT, R2.reuse, RZ, PT ;  /* 0x000000ff0200720c */ /* 0x040fe40003f45070 */
[----:B------:R-:W-:Y:S02]  /*0120*/  LEA R12, R2, UR36, 0x2 ;  /* 0x00000024020c7c11 */ /* 0x000fe4000f8e10ff */
[----:B------:R-:W2:Y:S01]  /*0130*/  S2UR UR54, SR_CTAID.X ;  /* 0x00000000003679c3 */ /* 0x000ea20000002500 */
[----:B----4-:R-:W-:-:S06]  /*0140*/  VIADD R8, R9, 0xffffffff ;  /* 0xffffffff09087836 */ /* 0x010fcc0000000000 */
[----:B------:R3:W-:Y:S01]  /*0150*/  @!P0 STS [R12], RZ ;  /* 0x000000ff0c008388 */ /* 0x0007e20000000800 */
[----:B------:R-:W-:-:S03]  /*0160*/  NOP ;  /* 0x0000000000007918 */ /* 0x000fc60000000000 */
[----:B------:R3:W-:Y:S01]  /*0170*/  @!P2 STS [UR36+0x24], R3 ;  /* 0x00002403ff00a988 */ /* 0x0007e20008000824 */
[----:B-1----:R-:W-:-:S03]  /*0180*/  UIMAD UR4, UR5, UR4, UR53 ;  /* 0x00000004050472a4 */ /* 0x002fc6000f8e0235 */
[----:B------:R3:W-:Y:S01]  /*0190*/  @!P2 STS [UR36+0x20], R8 ;  /* 0x00002008ff00a988 */ /* 0x0007e20008000824 */
[----:B--2---:R-:W-:-:S04]  /*01a0*/  UIMAD UR4, UR4, UR6, UR54 ;  /* 0x00000006040472a4 */ /* 0x004fc8000f8e0236 */
[----:B------:R-:W-:-:S04]  /*01b0*/  UIMAD UR8, UR4, 0x180, URZ ;  /* 0x00000180040878a4 */ /* 0x000fc8000f8e023f */
[----:B------:R-:W-:-:S04]  /*01c0*/  UIADD3 UR4, UP0, UR8, UR38, URZ ;  /* 0x0000002608047290 */ /* 0x000fc8000ff1e03f */
[----:B------:R-:W-:Y:S01]  /*01d0*/  ULEA.HI.X.SX32 UR5, UR8, UR39, 0x1, UP0 ;  /* 0x0000002708057291 */ /* 0x000fe200080f0e3f */
[----:B---3--:R-:W-:Y:S11]  /*01e0*/  @P2 BRA `(.L_x_1) ;  /* 0x0000000000182947 */ /* 0x008ff60003800000 */
[----:B------:R-:W1:Y:S01]  /*01f0*/  LDS R4, [UR36+0x8] ;  /* 0x00000824ff047984 */ /* 0x000e620008000800 */
[----:B------:R-:W2:Y:S01]  /*0200*/  LDC.64 R6, c[0x0][0x210] ;  /* 0x00008400ff067b82 */ /* 0x000ea20000000a00 */
[----:B------:R-:W-:Y:S02]  /*0210*/  IMAD.MOV.U32 R5, RZ, RZ, 0x70 ;  /* 0x00000070ff057424 */ /* 0x000fe400078e00ff */
[----:B--2---:R2:W-:Y:S03]  /*0220*/  STS.64 [UR36], R6 ;  /* 0x00000006ff007988 */ /* 0x0045e60008000a24 */
[----:B-1----:R-:W-:-:S05]  /*0230*/  LOP3.LUT R4, R4, 0x10, R5, 0xd8, !PT ;  /* 0x0000001004047812 */ /* 0x002fca00078ed805 */
[----:B------:R2:W-:Y:S02]  /*0240*/  STS [UR36+0x8], R4 ;  /* 0x00000804ff007988 */ /* 0x0005e40008000824 */
.L_x_1:
[----:B------:R-:W-:Y:S05]  /*0250*/  BSYNC B0 ;  /* 0x0000000000007941 */ /* 0x000fea0003800000 */
.L_x_0:
[----:B------:R-:W-:Y:S04]  /*0260*/  BSSY B0, `(.L_x_2) ;  /* 0x000000a000007945 */ /* 0x000fe80003800000 */
[----:B------:R-:W-:Y:S05]  /*0270*/  @P2 BRA `(.L_x_3) ;  /* 0x0000000000202947 */ /* 0x000fea0003800000 */
[----:B--2---:R-:W1:Y:S01]  /*0280*/  LDS R4, [UR36+0x34] ;  /* 0x00003424ff047984 */ /* 0x004e620008000800 */
[----:B------:R-:W-:Y:S02]  /*0290*/  IMAD.MOV.U32 R5, RZ, RZ, 0x3f000000 ;  /* 0x3f000000ff057424 */ /* 0x000fe400078e00ff */
[----:B------:R-:W-:Y:S01]  /*02a0*/  @!P2 IMAD.MOV.U32 R6, RZ, RZ, 0x7f ;  /* 0x0000007fff06a424 */ /* 0x000fe200078e00ff */
[----:B------:R-:W2:Y:S02]  /*02b0*/  @!P2 LDS R7, [UR36+0x38] ;  /* 0x00003824ff07a984 */ /* 0x000ea40008000800 */
[----:B-1----:R-:W-:Y:S02]  /*02c0*/  LOP3.LUT R4, R4, 0xff000000, R5, 0xb8, !PT ;  /* 0xff00000004047812 */ /* 0x002fe400078eb805 */
[----:B--2---:R-:W-:-:S03]  /*02d0*/  @!P2 LOP3.LUT R5, R7, 0xff, R6, 0xb8, !PT ;  /* 0x000000ff0705a812 */ /* 0x004fc600078eb806 */
[----:B------:R1:W-:Y:S04]  /*02e0*/  STS [UR36+0x34], R4 ;  /* 0x00003404ff007988 */ /* 0x0003e80008000824 */
[----:B------:R1:W-:Y:S02]  /*02f0*/  @!P2 STS [UR36+0x38], R5 ;  /* 0x00003805ff00a988 */ /* 0x0003e40008000824 */
.L_x_3:
[----:B------:R-:W-:Y:S05]  /*0300*/  BSYNC B0 ;  /* 0x0000000000007941 */ /* 0x000fea0003800000 */
.L_x_2:
[----:B------:R-:W-:Y:S04]  /*0310*/  BSSY B0, `(.L_x_4) ;  /* 0x000000e000007945 */ /* 0x000fe80003800000 */
[----:B------:R-:W-:Y:S05]  /*0320*/  @P2 BRA `(.L_x_5) ;  /* 0x0000000000302947 */ /* 0x000fea0003800000 */
[----:B-1----:R-:W1:Y:S01]  /*0330*/  LDS R5, [UR36+0x34] ;  /* 0x00003424ff057984 */ /* 0x002e620008000800 */
[----:B--2---:R-:W2:Y:S03]  /*0340*/  LDC.64 R6, c[0x0][0x238] ;  /* 0x00008e00ff067b82 */ /* 0x004ea60000000a00 */
[----:B------:R-:W3:Y:S01]  /*0350*/  LDS R4, [UR36+0x1c] ;  /* 0x00001c24ff047984 */ /* 0x000ee20008000800 */
[C---:B--2---:R-:W-:Y:S01]  /*0360*/  SHF.L.U64.HI R7, R6.reuse, 0x1, R7 ;  /* 0x0000000106077819 */ /* 0x044fe20000010207 */
[----:B------:R-:W-:-:S03]  /*0370*/  IMAD.SHL.U32 R6, R6, 0x2, RZ ;  /* 0x0000000206067824 */ /* 0x000fc600078e00ff */
[--C-:B------:R-:W-:Y:S02]  /*0380*/  SHF.R.U32.HI R11, RZ, 0x4, R7.reuse ;  /* 0x00000004ff0b7819 */ /* 0x100fe40000011607 */
[----:B------:R-:W-:-:S05]  /*0390*/  SHF.R.U64 R6, R6, 0x4, R7 ;  /* 0x0000000406067819 */ /* 0x000fca0000001207 */
[----:B------:R4:W-:Y:S01]  /*03a0*/  STS [UR36+0xc], R6 ;  /* 0x00000c06ff007988 */ /* 0x0009e20008000824 */
[----:B-1----:R-:W-:Y:S02]  /*03b0*/  LOP3.LUT R5, R5, 0x7, RZ, 0xb8, !PT ;  /* 0x0000000705057812 */ /* 0x002fe400078eb8ff */
[----:B---3--:R-:W-:-:S03]  /*03c0*/  LOP3.LUT R4, R4, 0xf, R11, 0xb8, !PT ;  /* 0x0000000f04047812 */ /* 0x008fc600078eb80b */
[----:B------:R4:W-:Y:S04]  /*03d0*/  STS [UR36+0x34], R5 ;  /* 0x00003405ff007988 */ /* 0x0009e80008000824 */
[----:B------:R4:W-:Y:S02]  /*03e0*/  STS [UR36+0x1c], R4 ;  /* 0x00001c04ff007988 */ /* 0x0009e40008000824 */
.L_x_5:
[----:B------:R-:W-:Y:S05]  /*03f0*/  BSYNC B0 ;  /* 0x0000000000007941 */ /* 0x000fea0003800000 */
.L_x_4:
[----:B------:R-:W-:Y:S04]  /*0400*/  BSSY B1, `(.L_x_6) ;  /* 0x000001a000017945 */ /* 0x000fe80003800000 */
[----:B------:R-:W-:Y:S04]  /*0410*/  BSSY B0, `(.L_x_7) ;  /* 0x0000015000007945 */ /* 0x000fe80003800000 */
[----:B------:R-:W-:Y:S05]  /*0420*/  @P2 BRA `(.L_x_8) ;  /* 0x0000000000202947 */ /* 0x000fea0003800000 */
[----:B-12-4-:R-:W1:Y:S02]  /*0430*/  LDS R4, [UR36+0x34] ;  /* 0x00003424ff047984 */ /* 0x016e640008000800 */
[----:B-1----:R-:W-:-:S05]  /*0440*/  LOP3.LUT R4, R4, 0x38, RZ, 0xb8, !PT ;  /* 0x0000003804047812 */ /* 0x002fca00078eb8ff */
[----:B------:R1:W-:Y:S01]  /*0450*/  STS [UR36+0x34], R4 ;  /* 0x00003404ff007988 */ /* 0x0003e20008000824 */
[----:B------:R-:W-:Y:S05]  /*0460*/  @P2 BRA `(.L_x_9) ;  /* 0x0000000000202947 */ /* 0x000fea0003800000 */
[----:B-1----:R-:W1:Y:S01]  /*0470*/  LDS R4, [UR36+0x8] ;  /* 0x00000824ff047984 */ /* 0x002e620008000800 */
[----:B------:R-:W-:-:S05]  /*0480*/  IMAD.MOV.U32 R5, RZ, RZ, 0x780 ;  /* 0x00000780ff057424 */ /* 0x000fca00078e00ff */
[----:B-1----:R-:W-:-:S05]  /*0490*/  LOP3.LUT R4, R4, 0x300, R5, 0xd8, !PT ;  /* 0x0000030004047812 */ /* 0x002fca00078ed805 */
[----:B------:R3:W-:Y:S02]  /*04a0*/  STS [UR36+0x8], R4 ;  /* 0x00000804ff007988 */ /* 0x0007e40008000824 */
.L_x_8:
[----:B------:R-:W-:Y:S05]  /*04b0*/  @P2 BRA `(.L_x_10) ;  /* 0x0000000000282947 */ /* 0x000fea0003800000 */
[----:B-1234-:R-:W1:Y:S02]  /*04c0*/  LDS R4, [UR36+0x8] ;  /* 0x00000824ff047984 */ /* 0x01ee640008000800 */
[----:B-1----:R-:W-:-:S05]  /*04d0*/  LOP3.LUT R4, R4, 0x1800, RZ, 0xb8, !PT ;  /* 0x0000180004047812 */ /* 0x002fca00078eb8ff */
[----:B------:R2:W-:Y:S02]  /*04e0*/  STS [UR36+0x8], R4 ;  /* 0x00000804ff007988 */ /* 0x0005e40008000824 */
.L_x_9:
[----:B------:R-:W-:Y:S05]  /*04f0*/  @P2 BREAK B0 ;  /* 0x0000000000002942 */ /* 0x000fea0003800000 */
[----:B------:R-:W-:Y:S05]  /*0500*/  @P2 BRA `(.L_x_11) ;  /* 0x0000000000242947 */ /* 0x000fea0003800000 */
[----:B------:R-:W3:Y:S01]  /*0510*/  LDS R5, [UR36+0x8] ;  /* 0x00000824ff057984 */ /* 0x000ee20008000800 */
[----:B-12---:R-:W-:-:S05]  /*0520*/  IMAD.MOV.U32 R4, RZ, RZ, 0x6000 ;  /* 0x00006000ff047424 */ /* 0x006fca00078e00ff */
[----:B---3--:R-:W-:-:S04]  /*0530*/  LOP3.LUT R4, R5, 0x6000, R4, 0xd8, !PT ;  /* 0x0000600005047812 */ /* 0x008fc800078ed804 */
[----:B------:R-:W-:-:S05]  /*0540*/  LOP3.LUT R4, R4, 0x400000, RZ, 0xb8, !PT ;  /* 0x0040000004047812 */ /* 0x000fca00078eb8ff */
[----:B------:R5:W-:Y:S02]  /*0550*/  STS [UR36+0x8], R4 ;  /* 0x00000804ff007988 */ /* 0x000be40008000824 */
.L_x_10:
[----:B------:R-:W-:Y:S05]  /*0560*/  BSYNC B0 ;  /* 0x0000000000007941 */ /* 0x000fea0003800000 */
.L_x_7:
[----:B-12345:R-:W1:Y:S02]  /*0570*/  @!P2 LDS R4, [UR36+0x8] ;  /* 0x00000824ff04a984 */ /* 0x03ee640008000800 */
[----:B-1----:R-:W-:-:S05]  /*0580*/  @!P2 LOP3.LUT R4, R4, 0x8000, RZ, 0xb8, !PT ;  /* 0x000080000404a812 */ /* 0x002fca00078eb8ff */
[----:B------:R3:W-:Y:S02]  /*0590*/  @!P2 STS [UR36+0x8], R4 ;  /* 0x00000804ff00a988 */ /* 0x0007e40008000824 */
.L_x_11:
[----:B------:R-:W-:Y:S05]  /*05a0*/  BSYNC B1 ;  /* 0x0000000000017941 */ /* 0x000fea0003800000 */
.L_x_6:
[----:B------:R-:W-:Y:S05]  /*05b0*/  WARPSYNC.ALL ;  /* 0x0000000000007948 */ /* 0x000fea0003800000 */
[----:B------:R-:W-:Y:S05]  /*05c0*/  @P0 BRA `(.L_x_12) ;  /* 0x0000000000280947 */ /* 0x000fea0003800000 */
[----:B-123--:R-:W1:Y:S01]  /*05d0*/  S2R R4, SR_LANEID ;  /* 0x0000000000047919 */ /* 0x00ee620000000000 */
[----:B------:R-:W-:Y:S05]  /*05e0*/  WARPSYNC.ALL ;  /* 0x0000000000007948 */ /* 0x000fea0003800000 */
[----:B-1----:R-:W-:-:S05]  /*05f0*/  IMAD.SHL.U32 R6, R4, 0x4, RZ ;  /* 0x0000000404067824 */ /* 0x002fca00078e00ff */
[----:B------:R-:W1:Y:S01]  /*0600*/  LDS R7, [R6+UR36] ;  /* 0x0000002406077984 */ /* 0x000e620008000800 */
[----:B------:R-:W-:-:S05]  /*0610*/  IADD3 R4, P1, R6, UR4, RZ ;  /* 0x0000000406047c10 */ /* 0x000fca000ff3e0ff */
[----:B------:R-:W-:-:S05]  /*0620*/  IMAD.X R5, RZ, RZ, UR5, P1 ;  /* 0x00000005ff057e24 */ /* 0x000fca00088e06ff */
[----:B-1----:R4:W5:Y:S01]  /*0630*/  ATOMG.E.EXCH.STRONG.GPU PT, RZ, [R4], R7 ;  /* 0x0000000704ff73a8 */ /* 0x00296200041ee100 */
[----:B------:R-:W-:-:S04]  /*0640*/  DEPBAR {5,4,3,2,1,0} ;  /* 0x0000003f0000791a */ /* 0x000fc80000000000 */
[----:B------:R4:W-:Y:S01]  /*0650*/  UTMACCTL.IV [UR4] ;  /* 0x00000000040079b9 */ /* 0x0009e20008000000 */
[----:B------:R-:W-:Y:S01]  /*0660*/  NOP ;  /* 0x0000000000007918 */ /* 0x000fe20000000000 */
.L_x_12:
[----:B------:R-:W-:Y:S05]  /*0670*/  @P0 BRA `(.L_x_13) ;  /* 0x00000000000c0947 */ /* 0x000fea0003800000 */
[----:B------:R0:W-:Y:S01]  /*0680*/  UTMACMDFLUSH ;  /* 0x00000000000079b7 */ /* 0x0001e20000000000 */
[----:B------:R-:W-:Y:S05]  /*0690*/  @P0 BRA `(.L_x_13) ;  /* 0x0000000000040947 */ /* 0x000fea0003800000 */
[----:B------:R-:W-:-:S04]  /*06a0*/  DEPBAR.LE SB0, 0x0 ;  /* 0x000080000000791a */ /* 0x000fc80000000000 */
.L_x_13:
[----:B------:R-:W-:Y:S05]  /*06b0*/  WARPSYNC.ALL ;  /* 0x0000000000007948 */ /* 0x000fea0003800000 */
[----:B-----5:R-:W-:Y:S06]  /*06c0*/  BAR.SYNC.DEFER_BLOCKING 0x0 ;  /* 0x0000000000007b1d */ /* 0x020fec0000010000 */
[----:B------:R-:W-:Y:S02]  /*06d0*/  BSSY B1, `(.L_x_14) ;  /* 0x000000b000017945 */ /* 0x000fe40003800000 */
[----:B------:R-:W-:Y:S06]  /*06e0*/  BAR.SYNC.DEFER_BLOCKING 0x0 ;  /* 0x0000000000007b1d */ /* 0x000fec0000010000 */
[----:B------:R5:W-:Y:S01]  /*06f0*/  @!P0 STS [R12], RZ ;  /* 0x000000ff0c008388 */ /* 0x000be20000000800 */
[----:B------:R-:W-:Y:S01]  /*0700*/  NOP ;  /* 0x0000000000007918 */ /* 0x000fe20000000000 */
[----:B------:R-:W-:Y:S05]  /*0710*/  @P2 BRA `(.L_x_15) ;  /* 0x0000000000182947 */ /* 0x000fea0003800000 */
[----:B-1234-:R-:W1:Y:S01]  /*0720*/  LDS R4, [UR36+0x8] ;  /* 0x00000824ff047984 */ /* 0x01ee620008000800 */
[----:B------:R-:W2:Y:S01]  /*0730*/  LDC.64 R6, c[0x0][0x218] ;  /* 0x00008600ff067b82 */ /* 0x000ea20000000a00 */
[----:B------:R-:W-:Y:S02]  /*0740*/  IMAD.MOV.U32 R5, RZ, RZ, 0x70 ;  /* 0x00000070ff057424 */ /* 0x000fe400078e00ff */
[----:B--2---:R2:W-:Y:S03]  /*0750*/  STS.64 [UR36], R6 ;  /* 0x00000006ff007988 */ /* 0x0045e60008000a24 */
[----:B-1----:R-:W-:-:S05]  /*0760*/  LOP3.LUT R4, R4, 0x10, R5, 0xd8, !PT ;  /* 0x0000001004047812 */ /* 0x002fca00078ed805 */
[----:B------:R2:W-:Y:S02]  /*0770*/  STS [UR36+0x8], R4 ;  /* 0x00000804ff007988 */ /* 0x0005e40008000824 */
.L_x_15:
[----:B----4-:R-:W-:Y:S05]  /*0780*/  BSYNC B1 ;  /* 0x0000000000017941 */ /* 0x010fea0003800000 */
.L_x_14:
[----:B------:R-:W-:Y:S04]  /*0790*/  BSSY B2, `(.L_x_16) ;  /* 0x000000f000027945 */ /* 0x000fe80003800000 */
[----:B------:R-:W-:Y:S04]  /*07a0*/  BSSY B1, `(.L_x_17) ;  /* 0x000000c000017945 */ /* 0x000fe80003800000 */
[----:B------:R-:W-:Y:S05]  /*07b0*/  @P2 BRA `(.L_x_18) ;  /* 0x0000000000282947 */ /* 0x000fea0003800000 */
[----:B-123--:R-:W1:Y:S01]  /*07c0*/  LDS R4, [UR36+0x34] ;  /* 0x00003424ff047984 */ /* 0x00ee620008000800 */
[----:B------:R-:W-:Y:S01]  /*07d0*/  IMAD.MOV.U32 R5, RZ, RZ, 0x3f000000 ;  /* 0x3f000000ff057424 */ /* 0x000fe200078e00ff */
[----:B------:R-:W-:Y:S05]  /*07e0*/  @P2 BREAK B1 ;  /* 0x0000000000012942 */ /* 0x000fea0003800000 */
[----:B-1----:R-:W-:-:S05]  /*07f0*/  LOP3.LUT R4, R4, 0xff000000, R5, 0xb8, !PT ;  /* 0xff00000004047812 */ /* 0x002fca00078eb805 */
[----:B------:R1:W-:Y:S01]  /*0800*/  STS [UR36+0x34], R4 ;  /* 0x00003404ff007988 */ /* 0x0003e20008000824 */
[----:B------:R-:W-:Y:S05]  /*0810*/  @P2 BRA `(.L_x_19) ;  /* 0x0000000000182947 */ /* 0x000fea0003800000 */
[----:B------:R-:W2:Y:S01]  /*0820*/  LDS R5, [UR36+0x38] ;  /* 0x00003824ff057984 */ /* 0x000ea20008000800 */
[----:B-1----:R-:W-:-:S05]  /*0830*/  IMAD.MOV.U32 R4, RZ, RZ, 0x3f ;  /* 0x0000003fff047424 */ /* 0x002fca00078e00ff */
[----:B--2---:R-:W-:-:S05]  /*0840*/  LOP3.LUT R4, R5, 0xff, R4, 0xb8, !PT ;  /* 0x000000ff05047812 */ /* 0x004fca00078eb804 */
[----:B------:R4:W-:Y:S02]  /*0850*/  STS [UR36+0x38], R4 ;  /* 0x00003804ff007988 */ /* 0x0009e40008000824 */
.L_x_18:
[----:B------:R-:W-:Y:S05]  /*0860*/  BSYNC B1 ;  /* 0x0000000000017941 */ /* 0x000fea0003800000 */
.L_x_17:
[----:B------:R1:W-:Y:S02]  /*0870*/  @!P2 STS [UR36+0x20], R8 ;  /* 0x00002008ff00a988 */ /* 0x0003e40008000824 */
.L_x_19:
[----:B------:R-:W-:Y:S05]  /*0880*/  BSYNC B2 ;  /* 0x0000000000027941 */ /* 0x000fea0003800000 */
.L_x_16:
[----:B------:R-:W-:Y:S05]  /*0890*/  WARPSYNC.ALL ;  /* 0x0000000000007948 */ /* 0x000fea0003800000 */
[----:B--2---:R-:W2:Y:S01]  /*08a0*/  LDC R6, c[0x0][0x22c] ;  /* 0x00008b00ff067b82 */ /* 0x004ea20000000800 */
[----:B------:R-:W-:Y:S01]  /*08b0*/  BSSY B2, `(.L_x_20) ;  /* 0x0000010000027945 */ /* 0x000fe20003800000 */
[----:B--2---:R-:W-:-:S05]  /*08c0*/  VIADD R6, R6, 0xffffffff ;  /* 0xffffffff06067836 */ /* 0x004fca0000000000 */
[----:B------:R2:W-:Y:S01]  /*08d0*/  @!P2 STS [UR36+0x24], R6 ;  /* 0x00002406ff00a988 */ /* 0x0005e20008000824 */
[----:B------:R-:W-:Y:S05]  /*08e0*/  @P2 BRA `(.L_x_21) ;  /* 0x0000000000302947 */ /* 0x000fea0003800000 */
[----:B------:R-:W2:Y:S01]  /*08f0*/  LDS R5, [UR36+0x34] ;  /* 0x00003424ff057984 */ /* 0x000ea20008000800 */
[----:B------:R-:W2:Y:S03]  /*0900*/  LDC.64 R10, c[0x0][0x240] ;  /* 0x00009000ff0a7b82 */ /* 0x000ea60000000a00 */
[----:B-1-34-:R-:W1:Y:S01]  /*0910*/  LDS R4, [UR36+0x1c] ;  /* 0x00001c24ff047984 */ /* 0x01ae620008000800 */
[C---:B--2---:R-:W-:Y:S01]  /*0920*/  SHF.L.U64.HI R8, R10.reuse, 0x1, R11 ;  /* 0x000000010a087819 */ /* 0x044fe2000001020b */
[----:B------:R-:W-:-:S03]  /*0930*/  IMAD.SHL.U32 R7, R10, 0x2, RZ ;  /* 0x000000020a077824 */ /* 0x000fc600078e00ff */
[--C-:B------:R-:W-:Y:S02]  /*0940*/  SHF.R.U32.HI R11, RZ, 0x4, R8.reuse ;  /* 0x00000004ff0b7819 */ /* 0x100fe40000011608 */
[----:B------:R-:W-:-:S05]  /*0950*/  SHF.R.U64 R7, R7, 0x4, R8 ;  /* 0x0000000407077819 */ /* 0x000fca0000001208 */
[----:B------:R2:W-:Y:S01]  /*0960*/  STS [UR36+0xc], R7 ;  /* 0x00000c07ff007988 */ /* 0x0005e20008000824 */
[----:B------:R-:W-:Y:S02]  /*0970*/  LOP3.LUT R5, R5, 0x7, RZ, 0xb8, !PT ;  /* 0x0000000705057812 */ /* 0x000fe400078eb8ff */
[----:B-1----:R-:W-:-:S03]  /*0980*/  LOP3.LUT R4, R4, 0xf, R11, 0xb8, !PT ;  /* 0x0000000f04047812 */ /* 0x002fc600078eb80b */
[----:B------:R2:W-:Y:S04]  /*0990*/  STS [UR36+0x34], R5 ;  /* 0x00003405ff007988 */ /* 0x0005e80008000824 */
[----:B------:R2:W-:Y:S02]  /*09a0*/  STS [UR36+0x1c], R4 ;  /* 0x00001c04ff007988 */ /* 0x0005e40008000824 */
.L_x_21:
[----:B------:R-:W-:Y:S05]  /*09b0*/  BSYNC B2 ;  /* 0x0000000000027941 */ /* 0x000fea0003800000 */
.L_x_20:
[----:B------:R-:W-:Y:S04]  /*09c0*/  BSSY B3, `(.L_x_22) ;  /* 0x000001a000037945 */ /* 0x000fe80003800000 */
[----:B------:R-:W-:Y:S04]  /*09d0*/  BSSY B2, `(.L_x_23) ;  /* 0x0000015000027945 */ /* 0x000fe80003800000 */
[----:B------:R-:W-:Y:S05]  /*09e0*/  @P2 BRA `(.L_x_24) ;  /* 0x0000000000202947 */ /* 0x000fea0003800000 */
[----:B-1234-:R-:W1:Y:S02]  /*09f0*/  LDS R4, [UR36+0x34] ;  /* 0x00003424ff047984 */ /* 0x01ee640008000800 */
[----:B-1----:R-:W-:-:S05]  /*0a00*/  LOP3.LUT R4, R4, 0x38, RZ, 0xb8, !PT ;  /* 0x0000003804047812 */ /* 0x002fca00078eb8ff */
[----:B------:R1:W-:Y:S01]  /*0a10*/  STS [UR36+0x34], R4 ;  /* 0x00003404ff007988 */ /* 0x0003e20008000824 */
[----:B------:R-:W-:Y:S05]  /*0a20*/  @P2 BRA `(.L_x_25) ;  /* 0x0000000000202947 */ /* 0x000fea0003800000 */
[----:B-1----:R-:W1:Y:S01]  /*0a30*/  LDS R4, [UR36+0x8] ;  /* 0x00000824ff047984 */ /* 0x002e620008000800 */
[----:B------:R-:W-:-:S05]  /*0a40*/  IMAD.MOV.U32 R5, RZ, RZ, 0x780 ;  /* 0x00000780ff057424 */ /* 0x000fca00078e00ff */
[----:B-1----:R-:W-:-:S05]  /*0a50*/  LOP3.LUT R4, R4, 0x300, R5, 0xd8, !PT ;  /* 0x0000030004047812 */ /* 0x002fca00078ed805 */
[----:B------:R1:W-:Y:S02]  /*0a60*/  STS [UR36+0x8], R4 ;  /* 0x00000804ff007988 */ /* 0x0003e40008000824 */
.L_x_24:
[----:B------:R-:W-:Y:S05]  /*0a70*/  @P2 BRA `(.L_x_26) ;  /* 0x0000000000282947 */ /* 0x000fea0003800000 */
[----:B-1234-:R-:W1:Y:S02]  /*0a80*/  LDS R4, [UR36+0x8] ;  /* 0x00000824ff047984 */ /* 0x01ee640008000800 */
[----:B-1----:R-:W-:-:S05]  /*0a90*/  LOP3.LUT R4, R4, 0x1800, RZ, 0xb8, !PT ;  /* 0x0000180004047812 */ /* 0x002fca00078eb8ff */
[----:B------:R2:W-:Y:S02]  /*0aa0*/  STS [UR36+0x8], R4 ;  /* 0x00000804ff007988 */ /* 0x0005e40008000824 */
.L_x_25:
[----:B------:R-:W-:Y:S05]  /*0ab0*/  @P2 BREAK B2 ;  /* 0x0000000000022942 */ /* 0x000fea0003800000 */
[----:B------:R-:W-:Y:S05]  /*0ac0*/  @P2 BRA `(.L_x_27) ;  /* 0x0000000000242947 */ /* 0x000fea0003800000 */
[----:B-12---:R-:W1:Y:S01]  /*0ad0*/  LDS R4, [UR36+0x8] ;  /* 0x00000824ff047984 */ /* 0x006e620008000800 */
[----:B------:R-:W-:-:S05]  /*0ae0*/  IMAD.MOV.U32 R5, RZ, RZ, 0x6000 ;  /* 0x00006000ff057424 */ /* 0x000fca00078e00ff */
[----:B-1----:R-:W-:-:S04]  /*0af0*/  LOP3.LUT R4, R4, 0x6000, R5, 0xd8, !PT ;  /* 0x0000600004047812 */ /* 0x002fc800078ed805 */
[----:B------:R-:W-:-:S05]  /*0b00*/  LOP3.LUT R4, R4, 0x400000, RZ, 0xb8, !PT ;  /* 0x0040000004047812 */ /* 0x000fca00078eb8ff */
[----:B------:R1:W-:Y:S02]  /*0b10*/  STS [UR36+0x8], R4 ;  /* 0x00000804ff007988 */ /* 0x0003e40008000824 */
.L_x_26:
[----:B------:R-:W-:Y:S05]  /*0b20*/  BSYNC B2 ;  /* 0x0000000000027941 */ /* 0x000fea0003800000 */
.L_x_23:
[----:B-1234-:R-:W1:Y:S02]  /*0b30*/  @!P2 LDS R4, [UR36+0x8] ;  /* 0x00000824ff04a984 */ /* 0x01ee640008000800 */
[----:B-1----:R-:W-:-:S05]  /*0b40*/  @!P2 LOP3.LUT R4, R4, 0x8000, RZ, 0xb8, !PT ;  /* 0x000080000404a812 */ /* 0x002fca00078eb8ff */
[----:B------:R3:W-:Y:S02]  /*0b50*/  @!P2 STS [UR36+0x8], R4 ;  /* 0x00000804ff00a988 */ /* 0x0007e40008000824 */
.L_x_27:
[----:B------:R-:W-:Y:S05]  /*0b60*/  BSYNC B3 ;  /* 0x0000000000037941 */ /* 0x000fea0003800000 */
.L_x_22:
[----:B------:R-:W-:Y:S05]  /*0b70*/  WARPSYNC.ALL ;  /* 0x0000000000007948 */ /* 0x000fea0003800000 */
[----:B------:R-:W-:-:S04]  /*0b80*/  UIADD3 UR7, UR8, 0x80, URZ ;  /* 0x0000008008077890 */ /* 0x000fc8000fffe03f */
[----:B------:R-:W-:-:S04]  /*0b90*/  UIADD3 UR6, UP0, UR7, UR38, URZ ;  /* 0x0000002607067290 */ /* 0x000fc8000ff1e03f */
[----:B------:R-:W-:Y:S01]  /*0ba0*/  ULEA.HI.X.SX32 UR7, UR7, UR39, 0x1, UP0 ;  /* 0x0000002707077291 */ /* 0x000fe200080f0e3f */
[----:B------:R-:W-:Y:S11]  /*0bb0*/  @P0 BRA `(.L_x_28) ;  /* 0x0000000000280947 */ /* 0x000ff60003800000 */
[----:B-123--:R-:W1:Y:S01]  /*0bc0*/  S2R R4, SR_LANEID ;  /* 0x0000000000047919 */ /* 0x00ee620000000000 */
[----:B------:R-:W-:Y:S05]  /*0bd0*/  WARPSYNC.ALL ;  /* 0x0000000000007948 */ /* 0x000fea0003800000 */
[----:B-1----:R-:W-:-:S05]  /*0be0*/  IMAD.SHL.U32 R8, R4, 0x4, RZ ;  /* 0x0000000404087824 */ /* 0x002fca00078e00ff */
[----:B------:R-:W1:Y:S01]  /*0bf0*/  LDS R7, [R8+UR36] ;  /* 0x0000002408077984 */ /* 0x000e620008000800 */
[----:B------:R-:W-:-:S05]  /*0c00*/  IADD3 R4, P1, R8, UR6, RZ ;  /* 0x0000000608047c10 */ /* 0x000fca000ff3e0ff */
[----:B------:R-:W-:-:S05]  /*0c10*/  IMAD.X R5, RZ, RZ, UR7, P1 ;  /* 0x00000007ff057e24 */ /* 0x000fca00088e06ff */
[----:B-1----:R4:W2:Y:S01]  /*0c20*/  ATOMG.E.EXCH.STRONG.GPU PT, RZ, [R4], R7 ;  /* 0x0000000704ff73a8 */ /* 0x0028a200041ee100 */
[----:B------:R-:W-:-:S04]  /*0c30*/  DEPBAR {5,4,3,2,1,0} ;  /* 0x0000003f0000791a */ /* 0x000fc80000000000 */
[----:B------:R4:W-:Y:S01]  /*0c40*/  UTMACCTL.IV [UR6] ;  /* 0x00000000060079b9 */ /* 0x0009e20008000000 */
[----:B------:R-:W-:Y:S01]  /*0c50*/  NOP ;  /* 0x0000000000007918 */ /* 0x000fe20000000000 */
.L_x_28:
[----:B------:R-:W-:Y:S05]  /*0c60*/  @P0 BRA `(.L_x_29) ;  /* 0x00000000000c0947 */ /* 0x000fea0003800000 */
[----:B------:R0:W-:Y:S01]  /*0c70*/  UTMACMDFLUSH ;  /* 0x00000000000079b7 */ /* 0x0001e20000000000 */
[----:B------:R-:W-:Y:S05]  /*0c80*/  @P0 BRA `(.L_x_29) ;  /* 0x0000000000040947 */ /* 0x000fea0003800000 */
[----:B------:R-:W-:-:S04]  /*0c90*/  DEPBAR.LE SB0, 0x0 ;  /* 0x000080000000791a */ /* 0x000fc80000000000 */
.L_x_29:
[----:B------:R-:W-:Y:S05]  /*0ca0*/  WARPSYNC.ALL ;  /* 0x0000000000007948 */ /* 0x000fea0003800000 */
[----:B--2---:R-:W-:Y:S06]  /*0cb0*/  BAR.SYNC.DEFER_BLOCKING 0x0 ;  /* 0x0000000000007b1d */ /* 0x004fec0000010000 */
[----:B------:R-:W-:Y:S02]  /*0cc0*/  BSSY B3, `(.L_x_30) ;  /* 0x000000b000037945 */ /* 0x000fe40003800000 */
[----:B------:R-:W-:Y:S06]  /*0cd0*/  BAR.SYNC.DEFER_BLOCKING 0x0 ;  /* 0x0000000000007b1d */ /* 0x000fec0000010000 */
[----:B------:R2:W-:Y:S01]  /*0ce0*/  @!P0 STS [R12], RZ ;  /* 0x000000ff0c008388 */ /* 0x0005e20000000800 */
[----:B------:R-:W-:Y:S01]  /*0cf0*/  NOP ;  /* 0x0000000000007918 */ /* 0x000fe20000000000 */
[----:B------:R-:W-:Y:S05]  /*0d00*/  @P2 BRA `(.L_x_31) ;  /* 0x0000000000182947 */ /* 0x000fea0003800000 */
[----:B-1-34-:R-:W1:Y:S01]  /*0d10*/  LDS R4, [UR36+0x8] ;  /* 0x00000824ff047984 */ /* 0x01ae620008000800 */
[----:B------:R-:W3:Y:S01]  /*0d20*/  LDC.64 R10, c[0x0][0x220] ;  /* 0x00008800ff0a7b82 */ /* 0x000ee20000000a00 */
[----:B------:R-:W-:Y:S02]  /*0d30*/  IMAD.MOV.U32 R5, RZ, RZ, 0x70 ;  /* 0x00000070ff057424 */ /* 0x000fe400078e00ff */
[----:B---3--:R3:W-:Y:S03]  /*0d40*/  STS.64 [UR36], R10 ;  /* 0x0000000aff007988 */ /* 0x0087e60008000a24 */
[----:B-1----:R-:W-:-:S05]  /*0d50*/  LOP3.LUT R4, R4, 0x10, R5, 0xd8, !PT ;  /* 0x0000001004047812 */ /* 0x002fca00078ed805 */
[----:B------:R3:W-:Y:S02]  /*0d60*/  STS [UR36+0x8], R4 ;  /* 0x00000804ff007988 */ /* 0x0007e40008000824 */
.L_x_31:
[----:B----4-:R-:W-:Y:S05]  /*0d70*/  BSYNC B3 ;  /* 0x0000000000037941 */ /* 0x010fea0003800000 */
.L_x_30:
[----:B------:R-:W-:Y:S04]  /*0d80*/  BSSY B4, `(.L_x_32) ;  /* 0x0000011000047945 */ /* 0x000fe80003800000 */
[----:B------:R-:W-:Y:S04]  /*0d90*/  BSSY B3, `(.L_x_33) ;  /* 0x000000e000037945 */ /* 0x000fe80003800000 */
[----:B------:R-:W-:Y:S05]  /*0da0*/  @P2 BRA `(.L_x_34) ;  /* 0x0000000000242947 */ /* 0x000fea0003800000 */
[----:B-1-3--:R-:W1:Y:S01]  /*0db0*/  LDS R4, [UR36+0x34] ;  /* 0x00003424ff047984 */ /* 0x00ae620008000800 */
[----:B------:R-:W-:-:S05]  /*0dc0*/  IMAD.MOV.U32 R5, RZ, RZ, 0x3f000000 ;  /* 0x3f000000ff057424 */ /* 0x000fca00078e00ff */
[----:B-1----:R-:W-:-:S05]  /*0dd0*/  LOP3.LUT R4, R4, 0xff000000, R5, 0xb8, !PT ;  /* 0xff00000004047812 */ /* 0x002fca00078eb805 */
[----:B------:R1:W-:Y:S01]  /*0de0*/  STS [UR36+0x34], R4 ;  /* 0x00003404ff007988 */ /* 0x0003e20008000824 */
[----:B------:R-:W-:Y:S05]  /*0df0*/  @P2 BRA `(.L_x_35) ;  /* 0x00000000001c2947 */ /* 0x000fea0003800000 */
[----:B-1----:R-:W1:Y:S01]  /*0e00*/  LDS R4, [UR36+0x38] ;  /* 0x00003824ff047984 */ /* 0x002e620008000800 */
[----:B------:R-:W-:-:S05]  /*0e10*/  IMAD.MOV.U32 R5, RZ, RZ, 0x7f ;  /* 0x0000007fff057424 */ /* 0x000fca00078e00ff */
[----:B-1----:R-:W-:-:S05]  /*0e20*/  LOP3.LUT R4, R4, 0xff, R5, 0xb8, !PT ;  /* 0x000000ff04047812 */ /* 0x002fca00078eb805 */
[----:B------:R4:W-:Y:S02]  /*0e30*/  STS [UR36+0x38], R4 ;  /* 0x00003804ff007988 */ /* 0x0009e40008000824 */
.L_x_34:
[----:B------:R-:W-:Y:S05]  /*0e40*/  @P2 BREAK B3 ;  /* 0x0000000000032942 */ /* 0x000fea0003800000 */
[----:B------:R-:W-:Y:S05]  /*0e50*/  @P2 BRA `(.L_x_36) ;  /* 0x00000000000c2947 */ /* 0x000fea0003800000 */
[----:B------:R1:W-:Y:S02]  /*0e60*/  STS [UR36+0x20], R6 ;  /* 0x00002006ff007988 */ /* 0x0003e40008000824 */
.L_x_35:
[----:B------:R-:W-:Y:S05]  /*0e70*/  BSYNC B3 ;  /* 0x0000000000037941 */ /* 0x000fea0003800000 */
.L_x_33:
[----:B------:R1:W-:Y:S02]  /*0e80*/  @!P2 STS [UR36+0x24], R3 ;  /* 0x00002403ff00a988 */ /* 0x0003e40008000824 */
.L_x_36:
[----:B------:R-:W-:Y:S05]  /*0e90*/  BSYNC B4 ;  /* 0x0000000000047941 */ /* 0x000fea0003800000 */
.L_x_32:
[----:B------:R-:W-:Y:S05]  /*0ea0*/  WARPSYNC.ALL ;  /* 0x0000000000007948 */ /* 0x000fea0003800000 */
[----:B------:R-:W-:Y:S04]  /*0eb0*/  BSSY B4, `(.L_x_37) ;  /* 0x000000e000047945 */ /* 0x000fe80003800000 */
[----:B------:R-:W-:Y:S05]  /*0ec0*/  @P2 BRA `(.L_x_38) ;  /* 0x0000000000302947 */ /* 0x000fea0003800000 */
[----:B-1-34-:R-:W1:Y:S01]  /*0ed0*/  LDS R4, [UR36+0x34] ;  /* 0x00003424ff047984 */ /* 0x01ae620008000800 */
[----:B------:R-:W3:Y:S03]  /*0ee0*/  LDC.64 R10, c[0x0][0x248] ;  /* 0x00009200ff0a7b82 */ /* 0x000ee60000000a00 */
[----:B------:R-:W4:Y:S01]  /*0ef0*/  LDS R3, [UR36+0x1c] ;  /* 0x00001c24ff037984 */ /* 0x000f220008000800 */
[C---:B---3--:R-:W-:Y:S01]  /*0f00*/  SHF.L.U64.HI R6, R10.reuse, 0x1, R11 ;  /* 0x000000010a067819 */ /* 0x048fe2000001020b */
[----:B------:R-:W-:-:S03]  /*0f10*/  IMAD.SHL.U32 R5, R10, 0x2, RZ ;  /* 0x000000020a057824 */ /* 0x000fc600078e00ff */
[--C-:B------:R-:W-:Y:S02]  /*0f20*/  SHF.R.U32.HI R8, RZ, 0x4, R6.reuse ;  /* 0x00000004ff087819 */ /* 0x100fe40000011606 */
[----:B------:R-:W-:-:S05]  /*0f30*/  SHF.R.U64 R5, R5, 0x4, R6 ;  /* 0x0000000405057819 */ /* 0x000fca0000001206 */
[----:B------:R3:W-:Y:S01]  /*0f40*/  STS [UR36+0xc], R5 ;  /* 0x00000c05ff007988 */ /* 0x0007e20008000824 */
[----:B-1----:R-:W-:Y:S02]  /*0f50*/  LOP3.LUT R4, R4, 0x7, RZ, 0xb8, !PT ;  /* 0x0000000704047812 */ /* 0x002fe400078eb8ff */
[----:B----4-:R-:W-:-:S03]  /*0f60*/  LOP3.LUT R3, R3, 0xf, R8, 0xb8, !PT ;  /* 0x0000000f03037812 */ /* 0x010fc600078eb808 */
[----:B------:R3:W-:Y:S04]  /*0f70*/  STS [UR36+0x34], R4 ;  /* 0x00003404ff007988 */ /* 0x0007e80008000824 */
[----:B------:R3:W-:Y:S02]  /*0f80*/  STS [UR36+0x1c], R3 ;  /* 0x00001c03ff007988 */ /* 0x0007e40008000824 */
.L_x_38:
[----:B------:R-:W-:Y:S05]  /*0f90*/  BSYNC B4 ;  /* 0x0000000000047941 */ /* 0x000fea0003800000 */
.L_x_37:
[----:B------:R-:W-:Y:S04]  /*0fa0*/  BSSY B4, `(.L_x_39) ;  /* 0x000001a000047945 */ /* 0x000fe80003800000 */
[----:B------:R-:W-:Y:S04]  /*0fb0*/  BSSY B5, `(.L_x_40) ;  /* 0x0000015000057945 */ /* 0x000fe80003800000 */
[----:B------:R-:W-:Y:S05]  /*0fc0*/  @P2 BRA `(.L_x_41) ;  /* 0x0000000000202947 */ /* 0x000fea0003800000 */
[----:B-1-3--:R-:W1:Y:S02]  /*0fd0*/  LDS R3, [UR36+0x34] ;  /* 0x00003424ff037984 */ /* 0x00ae640008000800 */
[----:B-1----:R-:W-:-:S05]  /*0fe0*/  LOP3.LUT R3, R3, 0x38, RZ, 0xb8, !PT ;  /* 0x0000003803037812 */ /* 0x002fca00078eb8ff */
[----:B------:R1:W-:Y:S01]  /*0ff0*/  STS [UR36+0x34], R3 ;  /* 0x00003403ff007988 */ /* 0x0003e20008000824 */
[----:B------:R-:W-:Y:S05]  /*1000*/  @P2 BRA `(.L_x_42) ;  /* 0x0000000000202947 */ /* 0x000fea0003800000 */
[----:B-1----:R-:W1:Y:S01]  /*1010*/  LDS R3, [UR36+0x8] ;  /* 0x00000824ff037984 */ /* 0x002e620008000800 */
[----:B----4-:R-:W-:-:S05]  /*1020*/  IMAD.MOV.U32 R4, RZ, RZ, 0x780 ;  /* 0x00000780ff047424 */ /* 0x010fca00078e00ff */
[----:B-1----:R-:W-:-:S05]  /*1030*/  LOP3.LUT R3, R3, 0x300, R4, 0xd8, !PT ;  /* 0x0000030003037812 */ /* 0x002fca00078ed804 */
[----:B------:R1:W-:Y:S02]  /*1040*/  STS [UR36+0x8], R3 ;  /* 0x00000803ff007988 */ /* 0x0003e40008000824 */
.L_x_41:
[----:B------:R-:W-:Y:S05]  /*1050*/  @P2 BRA `(.L_x_43) ;  /* 0x0000000000282947 */ /* 0x000fea0003800000 */
[----:B-1-3--:R-:W1:Y:S02]  /*1060*/  LDS R3, [UR36+0x8] ;  /* 0x00000824ff037984 */ /* 0x00ae640008000800 */
[----:B-1----:R-:W-:-:S05]  /*1070*/  LOP3.LUT R3, R3, 0x1800, RZ, 0xb8, !PT ;  /* 0x0000180003037812 */ /* 0x002fca00078eb8ff */
[----:B------:R3:W-:Y:S02]  /*1080*/  STS [UR36+0x8], R3 ;  /* 0x00000803ff007988 */ /* 0x0007e40008000824 */
.L_x_42:
[----:B------:R-:W-:Y:S05]  /*1090*/  @P2 BREAK B5 ;  /* 0x0000000000052942 */ /* 0x000fea0003800000 */
[----:B------:R-:W-:Y:S05]  /*10a0*/  @P2 BRA `(.L_x_44) ;  /* 0x0000000000242947 */ /* 0x000fea0003800000 */
[----:B-1-3--:R-:W1:Y:S01]  /*10b0*/  LDS R3, [UR36+0x8] ;  /* 0x00000824ff037984 */ /* 0x00ae620008000800 */
[----:B----4-:R-:W-:-:S05]  /*10c0*/  IMAD.MOV.U32 R4, RZ, RZ, 0x6000 ;  /* 0x00006000ff047424 */ /* 0x010fca00078e00ff */
[----:B-1----:R-:W-:-:S04]  /*10d0*/  LOP3.LUT R3, R3, 0x6000, R4, 0xd8, !PT ;  /* 0x0000600003037812 */ /* 0x002fc800078ed804 */
[----:B------:R-:W-:-:S05]  /*10e0*/  LOP3.LUT R3, R3, 0x400000, RZ, 0xb8, !PT ;  /* 0x0040000003037812 */ /* 0x000fca00078eb8ff */
[----:B------:R1:W-:Y:S02]  /*10f0*/  STS [UR36+0x8], R3 ;  /* 0x00000803ff007988 */ /* 0x0003e40008000824 */
.L_x_43:
[----:B------:R-:W-:Y:S05]  /*1100*/  BSYNC B5 ;  /* 0x0000000000057941 */ /* 0x000fea0003800000 */
.L_x_40:
[----:B-1-3--:R-:W1:Y:S02]  /*1110*/  @!P2 LDS R3, [UR36+0x8] ;  /* 0x00000824ff03a984 */ /* 0x00ae640008000800 */
[----:B-1----:R-:W-:-:S05]  /*1120*/  @!P2 LOP3.LUT R3, R3, 0x8000, RZ, 0xb8, !PT ;  /* 0x000080000303a812 */ /* 0x002fca00078eb8ff */
[----:B------:R1:W-:Y:S02]  /*1130*/  @!P2 STS [UR36+0x8], R3 ;  /* 0x00000803ff00a988 */ /* 0x0003e40008000824 */
.L_x_44:
[----:B------:R-:W-:Y:S05]  /*1140*/  BSYNC B4 ;  /* 0x0000000000047941 */ /* 0x000fea0003800000 */
.L_x_39:
[----:B------:R-:W-:Y:S05]  /*1150*/  WARPSYNC.ALL ;  /* 0x0000000000007948 */ /* 0x000fea0003800000 */
[----:B------:R-:W-:Y:S01]  /*1160*/  UIADD3 UR8, UR8, 0x100, URZ ;  /* 0x0000010008087890 */ /* 0x000fe2000fffe03f */
[----:B------:R-:W-:Y:S02]  /*1170*/  ISETP.GE.AND P1, PT, R9, 0x1, PT ;  /* 0x000000010900780c */ /* 0x000fe40003f26270 */
[----:B------:R-:W-:Y:S02]  /*1180*/  CS2R R56, SRZ ;  /* 0x0000000000387805 */ /* 0x000fe4000001ff00 */
[----:B------:R-:W-:Y:S01]  /*1190*/  CS2R R58, SRZ ;  /* 0x00000000003a7805 */ /* 0x000fe2000001ff00 */
[----:B------:R-:W-:Y:S01]  /*11a0*/  UIADD3 UR52, UP0, UR8, UR38, URZ ;  /* 0x0000002608347290 */ /* 0x000fe2000ff1e03f */
[----:B------:R-:W-:-:S02]  /*11b0*/  CS2R R60, SRZ ;  /* 0x00000000003c7805 */ /* 0x000fc4000001ff00 */
[----:B------:R-:W-:Y:S02]  /*11c0*/  CS2R R62, SRZ ;  /* 0x00000000003e7805 */ /* 0x000fe4000001ff00 */
[----:B------:R-:W-:Y:S01]  /*11d0*/  CS2R R64, SRZ ;  /* 0x0000000000407805 */ /* 0x000fe2000001ff00 */
[----:B------:R-:W-:Y:S01]  /*11e0*/  ULEA.HI.X.SX32 UR39, UR8, UR39, 0x1, UP0 ;  /* 0x0000002708277291 */ /* 0x000fe200080f0e3f */
[----:B------:R-:W-:Y:S02]  /*11f0*/  CS2R R66, SRZ ;  /* 0x0000000000427805 */ /* 0x000fe4000001ff00 */
[----:B------:R-:W-:Y:S02]  /*1200*/  CS2R R68, SRZ ;  /* 0x0000000000447805 */ /* 0x000fe4000001ff00 */
[----:B------:R-:W-:Y:S02]  /*1210*/  CS2R R70, SRZ ;  /* 0x0000000000467805 */ /* 0x000fe4000001ff00 */
[----:B------:R-:W-:-:S02]  /*1220*/  CS2R R72, SRZ ;  /* 0x0000000000487805 */ /* 0x000fc4000001ff00 */
[----:B------:R-:W-:Y:S02]  /*1230*/  CS2R R74, SRZ ;  /* 0x00000000004a7805 */ /* 0x000fe4000001ff00 */
[----:B------:R-:W-:Y:S02]  /*1240*/  CS2R R76, SRZ ;  /* 0x00000000004c7805 */ /* 0x000fe4000001ff00 */
        /* <DEDUP_REMOVED lines=8> */
[----:B------:R-:W-:Y:S01]  /*12d0*/  CS2R R30, SRZ ;  /* 0x00000000001e7805 */ /* 0x000fe2000001ff00 */
[----:B------:R-:W-:Y:S01]  /*12e0*/  IMAD.MOV.U32 R32, RZ, RZ, RZ ;  /* 0x000000ffff207224 */ /* 0x000fe200078e00ff */
[----:B------:R-:W-:Y:S06]  /*12f0*/  @P0 BRA `(.L_x_45) ;  /* 0x00000000002c0947 */ /* 0x000fec0003800000 */
[----:B-1-3--:R-:W1:Y:S01]  /*1300*/  S2R R3, SR_LANEID ;  /* 0x0000000000037919 */ /* 0x00ae620000000000 */
[----:B------:R-:W-:Y:S05]  /*1310*/  WARPSYNC.ALL ;  /* 0x0000000000007948 */ /* 0x000fea0003800000 */
[----:B-1----:R-:W-:-:S05]  /*1320*/  IMAD.SHL.U32 R6, R3, 0x4, RZ ;  /* 0x0000000403067824 */ /* 0x002fca00078e00ff */
[----:B------:R-:W1:Y:S01]  /*1330*/  LDS R3, [R6+UR36] ;  /* 0x0000002406037984 */ /* 0x000e620008000800 */
[----:B----4-:R-:W-:Y:S01]  /*1340*/  IADD3 R4, P3, R6, UR52, RZ ;  /* 0x0000003406047c10 */ /* 0x010fe2000ff7e0ff */
[----:B------:R-:W-:-:S04]  /*1350*/  UMOV UR38, UR52 ;  /* 0x0000003400267c82 */ /* 0x000fc80008000000 */
[----:B------:R-:W-:-:S05]  /*1360*/  IMAD.X R5, RZ, RZ, UR39, P3 ;  /* 0x00000027ff057e24 */ /* 0x000fca00098e06ff */
[----:B-1----:R1:W3:Y:S01]  /*1370*/  ATOMG.E.EXCH.STRONG.GPU PT, RZ, [R4], R3 ;  /* 0x0000000304ff73a8 */ /* 0x0022e200041ee100 */
[----:B------:R-:W-:-:S04]  /*1380*/  DEPBAR {5,4,3,2,1,0} ;  /* 0x0000003f0000791a */ /* 0x000fc80000000000 */
[----:B------:R1:W-:Y:S01]  /*1390*/  UTMACCTL.IV [UR38] ;  /* 0x00000000260079b9 */ /* 0x0003e20008000000 */
[----:B------:R-:W-:Y:S01]  /*13a0*/  NOP ;  /* 0x0000000000007918 */ /* 0x000fe20000000000 */
.L_x_45:
[----:B------:R-:W-:Y:S05]  /*13b0*/  @P0 BRA `(.L_x_46) ;  /* 0x00000000000c0947 */ /* 0x000fea0003800000 */
[----:B------:R0:W-:Y:S01]  /*13c0*/  UTMACMDFLUSH ;  /* 0x00000000000079b7 */ /* 0x0001e20000000000 */
[----:B------:R-:W-:Y:S05]  /*13d0*/  @P0 BRA `(.L_x_46) ;  /* 0x0000000000040947 */ /* 0x000fea0003800000 */
[----:B------:R-:W-:-:S04]  /*13e0*/  DEPBAR.LE SB0, 0x0 ;  /* 0x000080000000791a */ /* 0x000fc80000000000 */
.L_x_46:
[----:B------:R-:W-:Y:S05]  /*13f0*/  WARPSYNC.ALL ;  /* 0x0000000000007948 */ /* 0x000fea0003800000 */
[----:B---3--:R-:W-:Y:S01]  /*1400*/  BAR.SYNC.DEFER_BLOCKING 0x0 ;  /* 0x0000000000007b1d */ /* 0x008fe20000010000 */
[----:B------:R-:W-:Y:S01]  /*1410*/  USHF.L.U32 UR15, UR53, 0x6, URZ ;  /* 0x00000006350f7899 */ /* 0x000fe2000800063f */
[----:B------:R-:W-:Y:S01]  /*1420*/  IMAD.MOV.U32 R33, RZ, RZ, RZ ;  /* 0x000000ffff217224 */ /* 0x000fe200078e00ff */
[----:B------:R-:W-:Y:S02]  /*1430*/  CS2R R34, SRZ ;  /* 0x0000000000227805 */ /* 0x000fe4000001ff00 */
[----:B------:R-:W-:-:S02]  /*1440*/  CS2R R36, SRZ ;  /* 0x0000000000247805 */ /* 0x000fc4000001ff00 */
[----:B------:R-:W-:Y:S01]  /*1450*/  CS2R R38, SRZ ;  /* 0x0000000000267805 */ /* 0x000fe2000001ff00 */
[----:B------:R-:W-:Y:S01]  /*1460*/  VOTEU.ALL UP0, P2 ;  /* 0x00000000003f7886 */ /* 0x000fe20001000000 */
[----:B------:R-:W-:Y:S01]  /*1470*/  UMOV UR8, 0x1 ;  /* 0x0000000100087882 */ /* 0x000fe20000000000 */
[----:B------:R-:W-:Y:S01]  /*1480*/  VOTEU.ALL UP1, P2 ;  /* 0x00000000003f7886 */ /* 0x000fe20001020000 */
[----:B------:R-:W-:Y:S01]  /*1490*/  VOTEU.ALL UP2, P2 ;  /* 0x00000000003f7886 */ /* 0x000fe20001040000 */
[----:B------:R-:W-:Y:S01]  /*14a0*/  CS2R R40, SRZ ;  /* 0x0000000000287805 */ /* 0x000fe2000001ff00 */
[----:B------:R-:W-:-:S04]  /*14b0*/  @!UP0 UIADD3 UR10, -UR8, 0x100000, URZ ;  /* 0x00100000080a8890 */ /* 0x000fc8000fffe13f */
[----:B------:R-:W-:Y:S02]  /*14c0*/  @!UP0 USHF.L.U32 UR11, UR10, 0xb, URZ ;  /* 0x0000000b0a0b8899 */ /* 0x000fe4000800063f */
[----:B------:R-:W-:Y:S01]  /*14d0*/  @!UP0 USHF.L.U32 UR10, UR10, 0x1, URZ ;  /* 0x000000010a0a8899 */ /* 0x000fe2000800063f */
        /* <DEDUP_REMOVED lines=9> */
[----:B------:R-:W-:Y:S01]  /*1570*/  VOTEU.ALL UP0, P2 ;  /* 0x00000000003f7886 */ /* 0x000fe20001000000 */
[----:B------:R-:W-:Y:S02]  /*1580*/  CS2R R48, SRZ ;  /* 0x0000000000307805 */ /* 0x000fe4000001ff00 */
[----:B------:R-:W-:Y:S02]  /*1590*/  CS2R R50, SRZ ;  /* 0x0000000000327805 */ /* 0x000fe4000001ff00 */
[----:B------:R-:W-:Y:S02]  /*15a0*/  CS2R R52, SRZ ;  /* 0x0000000000347805 */ /* 0x000fe4000001ff00 */
[----:B------:R-:W-:Y:S01]  /*15b0*/  CS2R R54, SRZ ;  /* 0x0000000000367805 */ /* 0x000fe2000001ff00 */
[----:B------:R-:W3:Y:S02]  /*15c0*/  FENCE.VIEW.ASYNC.S ;  /* 0x00000000000073c6 */ /* 0x000ee40000000000 */
[----:B---3--:R3:W4:Y:S02]  /*15d0*/  @!UP0 SYNCS.EXCH.64 URZ, [UR36+0x24000], UR10 ;  /* 0x0240000a243f85b2 */ /* 0x0087240008000100 */
[----:B----4-:R-:W-:Y:S01]  /*15e0*/  BAR.SYNC.DEFER_BLOCKING 0x0 ;  /* 0x0000000000007b1d */ /* 0x010fe20000010000 */
[----:B---3--:R-:W-:-:S05]  /*15f0*/  USHF.L.U32 UR11, UR54, 0x7, URZ ;  /* 0x00000007360b7899 */ /* 0x008fca000800063f */
[----:B------:R3:W4:Y:S02]  /*1600*/  @!UP1 SYNCS.EXCH.64 URZ, [UR36+0x24008], UR12 ;  /* 0x0240080c243f95b2 */ /* 0x0007240008000100 */
[----:B----4-:R-:W-:Y:S06]  /*1610*/  BAR.SYNC.DEFER_BLOCKING 0x0 ;  /* 0x0000000000007b1d */ /* 0x010fec0000010000 */
[----:B------:R3:W4:Y:S01]  /*1620*/  @!UP2 SYNCS.EXCH.64 URZ, [UR36+0x24010], UR8 ;  /* 0x02401008243fa5b2 */ /* 0x0007220008000100 */
[----:B------:R-:W-:Y:S05]  /*1630*/  @!P1 BRA `(.L_x_47) ;  /* 0x0000000800189947 */ /* 0x000fea0003800000 */
[----:B-1----:R-:W-:Y:S02]  /*1640*/  SHF.R.U32.HI R3, RZ, 0x5, R0 ;  /* 0x00000005ff037819 */ /* 0x002fe40000011600 */
[----:B------:R-:W-:Y:S02]  /*1650*/  CS2R R56, SRZ ;  /* 0x0000000000387805 */ /* 0x000fe4000001ff00 */
[----:B------:R-:W-:Y:S02]  /*1660*/  CS2R R58, SRZ ;  /* 0x00000000003a7805 */ /* 0x000fe4000001ff00 */
[----:B------:R-:W-:Y:S02]  /*1670*/  CS2R R60, SRZ ;  /* 0x00000000003c7805 */ /* 0x000fe4000001ff00 */
[----:B------:R-:W-:Y:S02]  /*1680*/  R2UR UR56, R3 ;  /* 0x00000000033872ca */ /* 0x000fe400000e0000 */
        /* <DEDUP_REMOVED lines=28> */
[----:B------:R-:W-:Y:S01]  /*1850*/  CS2R R54, SRZ ;  /* 0x0000000000367805 */ /* 0x000fe2000001ff00 */
[----:B------:R-:W-:Y:S01]  /*1860*/  UMOV UR38, URZ ;  /* 0x0000003f00267c82 */ /* 0x000fe20008000000 */
[----:B------:R-:W-:-:S05]  /*1870*/  UMOV UR37, URZ ;  /* 0x0000003f00257c82 */ /* 0x000fca0008000000 */
.L_x_49:
[----:B----4-:R-:W-:Y:S01]  /*1880*/  BAR.SYNC.DEFER_BLOCKING 0x0 ;  /* 0x0000000000007b1d */ /* 0x010fe20000010000 */
[----:B------:R-:W-:Y:S01]  /*1890*/  ULEA UR22, UR38, UR36, 0x3 ;  /* 0x0000002426167291 */ /* 0x000fe2000f8e183f */
[----:B------:R-:W-:Y:S01]  /*18a0*/  @!P2 IMAD.MOV.U32 R3, RZ, RZ, 0xc000 ;  /* 0x0000c000ff03a424 */ /* 0x000fe200078e00ff */
[----:B------:R-:W-:Y:S01]  /*18b0*/  ELECT P0, URZ, PT ;  /* 0x00000000003f782f */ /* 0x000fe20003800000 */
[----:B---3--:R-:W-:-:S03]  /*18c0*/  ULEA UR8, UR38, UR36, 0xe ;  /* 0x0000002426087291 */ /* 0x008fc6000f8e703f */
[----:B------:R-:W-:Y:S01]  /*18d0*/  ISETP.LT.U32.AND P0, PT, R2, 0x40, P0 ;  /* 0x000000400200780c */ /* 0x000fe20000701070 */
[----:B------:R-:W-:Y:S02]  /*18e0*/  ULEA UR20, UR38, UR36, 0xf ;  /* 0x0000002426147291 */ /* 0x000fe4000f8e783f */
[----:B------:R-:W-:Y:S02]  /*18f0*/  ULOP3.LUT UR12, UR56, 0x1, URZ, 0xc0, !UPT ;  /* 0x00000001380c7892 */ /* 0x000fe4000f8ec03f */
[----:B------:R-:W-:Y:S02]  /*1900*/  UIADD3 UR21, UR8, 0x18000, URZ ;  /* 0x0001800008157890 */ /* 0x000fe4000fffe03f */
[----:B------:R-:W-:Y:S02]  /*1910*/  ULEA UR8, UR12, UR20, 0xe ;  /* 0x000000140c087291 */ /* 0x000fe4000f8e703f */
[----:B------:R-:W-:Y:S01]  /*1920*/  ULEA UR10, UR12, UR37, 0x6 ;  /* 0x000000250c0a7291 */ /* 0x000fe2000f8e303f */
[----:B------:R-:W-:-:S03]  /*1930*/  ELECT P1, URZ, PT ;  /* 0x00000000003f782f */ /* 0x000fc60003820000 */
[----:B------:R-:W-:Y:S01]  /*1940*/  VOTEU.ANY UP0, P0 ;  /* 0x00000000003f7886 */ /* 0x000fe20000000100 */
[----:B------:R-:W-:Y:S01]  /*1950*/  VOTEU.ANY UP2, P0 ;  /* 0x00000000003f7886 */ /* 0x000fe20000040100 */
[----:B------:R-:W-:Y:S01]  /*1960*/  ISETP.LT.U32.AND P1, PT, R2, 0x40, P1 ;  /* 0x000000400200780c */ /* 0x000fe20000f21070 */
[----:B------:R-:W-:Y:S01]  /*1970*/  ULEA UR12, UR12, UR21, 0xd ;  /* 0x000000150c0c7291 */ /* 0x000fe2000f8e683f */
[----:B------:R1:W-:Y:S01]  /*1980*/  @!P2 SYNCS.ARRIVE.TRANS64 RZ, [UR22+0x24000], R3 ;  /* 0x02400003ffffa9a7 */ /* 0x0003e20008000016 */
[----:B------:R3:W-:Y:S06]  /*1990*/  MEMBAR.ALL.CTA ;  /* 0x0000000000007992 */ /* 0x0007ec0000008000 */
[----:B---3--:R-:W3:Y:S01]  /*19a0*/  FENCE.VIEW.ASYNC.S ;  /* 0x00000000000073c6 */ /* 0x008ee20000000000 */
[----:B------:R-:W-:Y:S01]  /*19b0*/  @UP0 UIADD3 UR9, UR22, 0x24000, URZ ;  /* 0x0002400016090890 */ /* 0x000fe2000fffe03f */
[----:B------:R-:W-:Y:S01]  /*19c0*/  @UP0 UMOV UR16, UR4 ;  /* 0x0000000400100c82 */ /* 0x000fe20008000000 */
[----:B------:R-:W-:Y:S01]  /*19d0*/  @UP0 UMOV UR17, UR5 ;  /* 0x0000000500110c82 */ /* 0x000fe20008000000 */
[----:B------:R-:W-:Y:S01]  /*19e0*/  UMOV UR14, UR10 ;  /* 0x0000000a000e7c82 */ /* 0x000fe20008000000 */
[----:B-1----:R-:W-:Y:S01]  /*19f0*/  IMAD.U32 R3, RZ, RZ, UR55 ;  /* 0x00000037ff037e24 */ /* 0x002fe2000f8e00ff */
[----:B---3--:R-:W-:Y:S01]  /*1a00*/  VOTEU.ANY UP1, P1 ;  /* 0x00000000003f7886 */ /* 0x008fe20000820100 */
[----:B------:R-:W-:-:S03]  /*1a10*/  VOTEU.ANY UP3, P1 ;  /* 0x00000000003f7886 */ /* 0x000fc60000860100 */
[----:B------:R-:W-:Y:S01]  /*1a20*/  SHF.L.U32 R3, R3, 0x1f, RZ ;  /* 0x0000001f03037819 */ /* 0x000fe200000006ff */
[----:B------:R-:W-:Y:S01]  /*1a30*/  @UP1 UIADD3 UR13, UR22, 0x24000, URZ ;  /* 0x00024000160d1890 */ /* 0x000fe2000fffe03f */
[----:B------:R-:W-:Y:S01]  /*1a40*/  @UP1 UMOV UR18, UR6 ;  /* 0x0000000600121c82 */ /* 0x000fe20008000000 */
[----:B------:R-:W-:Y:S01]  /*1a50*/  @UP1 UMOV UR19, UR7 ;  /* 0x0000000700131c82 */ /* 0x000fe20008000000 */
[----:B------:R-:W-:Y:S06]  /*1a60*/  BAR.SYNC.DEFER_BLOCKING 0x0 ;  /* 0x0000000000007b1d */ /* 0x000fec0000010000 */
[----:B------:R1:W-:Y:S02]  /*1a70*/  @UP2 UTMALDG.2D [UR8], [UR16] ;  /* 0x00000008100025b4 */ /* 0x0003e40008008000 */
[----:B------:R-:W-:Y:S06]  /*1a80*/  BAR.SYNC.DEFER_BLOCKING 0x0 ;  /* 0x0000000000007b1d */ /* 0x000fec0000010000 */
[----:B------:R1:W-:Y:S02]  /*1a90*/  @UP3 UTMALDG.2D [UR12], [UR18] ;  /* 0x0000000c120035b4 */ /* 0x0003e40008008000 */
[----:B------:R-:W-:Y:S06]  /*1aa0*/  BAR.SYNC.DEFER_BLOCKING 0x0 ;  /* 0x0000000000007b1d */ /* 0x000fec0000010000 */
[----:B------:R-:W3:Y:S02]  /*1ab0*/  SYNCS.PHASECHK.TRANS64.TRYWAIT P0, [UR22+0x24000], R3 ;  /* 0x02400003ff0075a7 */ /* 0x000ee40008000156 */
[----:B-1-3--:R-:W-:Y:S05]  /*1ac0*/  @!P0 BRA `(.L_x_48) ;  /* 0x0000000800288947 */ /* 0x00afea0003800000 */
.L_x_50:
[----:B------:R-:W-:Y:S01]  /*1ad0*/  USHF.R.U32.HI UR48, URZ, 0x4, UR20 ;  /* 0x000000043f307899 */ /* 0x000fe20008011614 */
[----:B------:R-:W-:Y:S02]  /*1ae0*/  WARPGROUP.DEPBAR.LE gsb0, 0x0 ;  /* 0x00008000000079c5 */ /* 0x000fe40000010000 */
[----:B------:R-:W-:Y:S01]  /*1af0*/  USHF.R.U32.HI UR50, URZ, 0x4, UR21 ;  /* 0x000000043f327899 */ /* 0x000fe20008011615 */
[----:B------:R-:W-:Y:S01]  /*1b00*/  WARPGROUP.ARRIVE ;  /* 0x00000000000079c5 */ /* 0x000fe20000000000 */
[----:B------:R-:W-:Y:S01]  /*1b10*/  USGXT.U32 UR48, UR48, 0xe ;  /* 0x0000000e3030789a */ /* 0x000fe20008000000 */
[----:B------:R-:W1:Y:S01]  /*1b20*/  LDC R3, c[0x0][0x230] ;  /* 0x00008c00ff037b82 */ /* 0x000e620000000800 */
[----:B------:R-:W-:Y:S01]  /*1b30*/  USGXT.U32 UR50, UR50, 0xe ;  /* 0x0000000e3232789a */ /* 0x000fe20008000000 */
[----:B------:R-:W-:Y:S01]  /*1b40*/  UMOV UR49, 0x40000040 ;  /* 0x4000004000317882 */ /* 0x000fe20000000000 */
[----:B------:R-:W-:Y:S01]  /*1b50*/  UMOV UR51, 0x40000040 ;  /* 0x4000004000337882 */ /* 0x000fe20000000000 */
[----:B------:R-:W-:-:S02]  /*1b60*/  UIADD3 UR40, UP0, UR48, 0x2, URZ ;  /* 0x0000000230287890 */ /* 0x000fc4000ff1e03f */
[----:B------:R-:W-:Y:S01]  /*1b70*/  UIADD3 UR42, UP1, UR50, 0x2, URZ ;  /* 0x00000002322a7890 */ /* 0x000fe2000ff3e03f */
[----:B------:R-:W-:-:S03]  /*1b80*/  UMOV UR8, URZ ;  /* 0x0000003f00087c82 */ /* 0x000fc60008000000 */
[----:B------:R-:W-:Y:S01]  /*1b90*/  HGMMA.64x64x16.F32 R56, gdesc[UR48], R56 ;  /* 0x00e00000303879f0 */ /* 0x000fe20008700838 */
[----:B------:R-:W-:Y:S01]  /*1ba0*/  UMOV UR9, URZ ;  /* 0x0000003f00097c82 */ /* 0x000fe20008000000 */
[----:B------:R-:W-:Y:S02]  /*1bb0*/  UIADD3.X UR41, UR8, 0x40000040, URZ, UP0, !UPT ;  /* 0x4000004008297890 */ /* 0x000fe400087fe43f */
[----:B------:R-:W-:Y:S02]  /*1bc0*/  UIADD3.X UR43, UR9, 0x40000040, URZ, UP1, !UPT ;  /* 0x40000040092b7890 */ /* 0x000fe40008ffe43f */
[----:B------:R-:W-:Y:S02]  /*1bd0*/  UIADD3.64 UR32, UR40, 0x2, URZ ;  /* 0x0000000228207897 */ /* 0x000fe4000fffe03f */
[----:B------:R-:W-:Y:S02]  /*1be0*/  UIADD3.64 UR34, UR42, 0x2, URZ ;  /* 0x000000022a227897 */ /* 0x000fe4000fffe03f */
[----:B------:R-:W-:-:S02]  /*1bf0*/  UIADD3.64 UR28, UR40, 0x4, URZ ;  /* 0x00000004281c7897 */ /* 0x000fc4000fffe03f */
[----:B------:R-:W-:Y:S02]  /*1c00*/  UIADD3.64 UR30, UR42, 0x4, URZ ;  /* 0x000000042a1e7897 */ /* 0x000fe4000fffe03f */
[----:B------:R-:W-:Y:S02]  /*1c10*/  UIADD3.64 UR24, UR40, 0x3fe, URZ ;  /* 0x000003fe28187897 */ /* 0x000fe4000fffe03f */
[----:B------:R-:W-:Y:S02]  /*1c20*/  UIADD3.64 UR26, UR42, 0x1fe, URZ ;  /* 0x000001fe2a1a7897 */ /* 0x000fe4000fffe03f */
[----:B------:R-:W-:Y:S02]  /*1c30*/  UIADD3.64 UR20, UR40, 0x400, URZ ;  /* 0x0000040028147897 */ /* 0x000fe4000fffe03f */
[----:B------:R-:W-:Y:S02]  /*1c40*/  UIADD3.64 UR22, UR42, 0x200, URZ ;  /* 0x000002002a167897 */ /* 0x000fe4000fffe03f */
[----:B------:R-:W-:-:S02]  /*1c50*/  UIADD3.64 UR16, UR40, 0x402, URZ ;  /* 0x0000040228107897 */ /* 0x000fc4000fffe03f */
[----:B------:R-:W-:Y:S02]  /*1c60*/  UIADD3.64 UR18, UR42, 0x202, URZ ;  /* 0x000002022a127897 */ /* 0x000fe4000fffe03f */
[----:B------:R-:W-:Y:S02]  /*1c70*/  UIADD3.64 UR44, UR40, 0x404, URZ ;  /* 0x00000404282c7897 */ /* 0x000fe4000fffe03f */
[----:B------:R-:W-:Y:S02]  /*1c80*/  UIADD3.64 UR46, UR42, 0x204, URZ ;  /* 0x000002042a2e7897 */ /* 0x000fe4000fffe03f */
[----:B------:R-:W-:Y:S02]  /*1c90*/  UIADD3.64 UR48, UR40, 0x1fe, URZ ;  /* 0x000001fe28307897 */ /* 0x000fe4000fffe03f */
[----:B------:R-:W-:Y:S02]  /*1ca0*/  UIADD3 UR37, UR37, 0x80, URZ ;  /* 0x0000008025257890 */ /* 0x000fe4000fffe03f */
[----:B------:R-:W-:-:S04]  /*1cb0*/  UIADD3 UR38, UR38, 0x1, URZ ;  /* 0x0000000126267890 */ /* 0x000fc8000fffe03f */
[----:B-1----:R-:W-:Y:S01]  /*1cc0*/  ISETP.LE.AND P0, PT, R3, UR37, PT ;  /* 0x0000002503007c0c */ /* 0x002fe2000bf03270 */
[----:B------:R-:W-:-:S04]  /*1cd0*/  UISETP.NE.U32.AND UP0, UPT, UR38, 0x3, UPT ;  /* 0x000000032600788c */ /* 0x000fc8000bf05070 */
[----:B------:R-:W-:Y:S02]  /*1ce0*/  USEL UR8, URZ, 0x1, UP0 ;  /* 0x000000013f087887 */ /* 0x000fe40008000000 */
[----:B------:R-:W-:Y:S02]  /*1cf0*/  USEL UR38, UR38, URZ, UP0 ;  /* 0x0000003f26267287 */ /* 0x000fe40008000000 */
[----:B------:R-:W-:Y:S01]  /*1d00*/  ULOP3.LUT UR55, UR55, UR8, URZ, 0x3c, !UPT ;  /* 0x0000000837377292 */ /* 0x000fe2000f8e3c3f */
[----:B------:R-:W-:Y:S04]  /*1d10*/  HGMMA.64x64x16.F32 R56, gdesc[UR40], R56 ;  /* 0x00e00000283879f0 */ /* 0x000fe80008700838 */
[----:B------:R-:W-:Y:S01]  /*1d20*/  HGMMA.64x64x16.F32 R56, gdesc[UR32], R56 ;  /* 0x00e00000203879f0 */ /* 0x000fe20008700838 */
[----:B------:R-:W-:-:S03]  /*1d30*/  UIADD3.64 UR32, UR40, 0x202, URZ ;  /* 0x0000020228207897 */ /* 0x000fc6000fffe03f */
        /* <DEDUP_REMOVED lines=11> */
[----:B------:R-:W-:Y:S01]  /*1df0*/  UIADD3.64 UR48, UR40, 0x200, URZ ;  /* 0x0000020028307897 */ /* 0x000fe2000fffe03f */
[----:B------:R-:W-:Y:S01]  /*1e00*/  UMOV UR50, UR42 ;  /* 0x0000002a00327c82 */ /* 0x000fe20008000000 */
[----:B------:R-:W-:-:S07]  /*1e10*/  UMOV UR51, UR43 ;  /* 0x0000002b00337c82 */ /* 0x000fce0008000000 */
[----:B------:R-:W-:Y:S04]  /*1e20*/  HGMMA.64x64x16.F32 R24, gdesc[UR48], R24 ;  /* 0x00e00000301879f0 */ /* 0x000fe80008700818 */
[----:B------:R-:W-:Y:S04]  /*1e30*/  HGMMA.64x64x16.F32 R24, gdesc[UR32], R24 ;  /* 0x00e00000201879f0 */ /* 0x000fe80008700818 */
[----:B------:R-:W-:Y:S04]  /*1e40*/  HGMMA.64x64x16.F32 R24, gdesc[UR28], R24 ;  /* 0x00e000001c1879f0 */ /* 0x000fe80008700818 */
[----:B------:R-:W-:Y:S04]  /*1e50*/  HGMMA.64x64x16.F32 R24, gdesc[UR24], R24 ;  /* 0x00e00000181879f0 */ /* 0x000fe80008700818 */
[----:B------:R-:W-:Y:S04]  /*1e60*/  HGMMA.64x64x16.F32 R24, gdesc[UR20], R24 ;  /* 0x00e00000141879f0 */ /* 0x000fe80008700818 */
[----:B------:R-:W-:Y:S04]  /*1e70*/  HGMMA.64x64x16.F32 R24, gdesc[UR16], R24 ;  /* 0x00e00000101879f0 */ /* 0x000fe80008700818 */
[----:B------:R-:W-:Y:S01]  /*1e80*/  HGMMA.64x64x16.F32 R24, gdesc[UR44], R24, gsb0 ;  /* 0x00e000002c1879f0 */ /* 0x000fe20008000818 */
[----:B------:R-:W-:Y:S05]  /*1e90*/  @!P0 BRA `(.L_x_49) ;  /* 0xfffffff800788947 */ /* 0x000fea000383ffff */
.L_x_47:
[----:B------:R-:W-:Y:S02]  /*1ea0*/  WARPGROUP.DEPBAR.LE gsb0, 0x0 ;  /* 0x00008000000079c5 */ /* 0x000fe40000010000 */
[----:B----4-:R-:W-:Y:S01]  /*1eb0*/  BAR.SYNC.DEFER_BLOCKING 0x0 ;  /* 0x0000000000007b1d */ /* 0x010fe20000010000 */
[C---:B-1----:R-:W-:Y:S01]  /*1ec0*/  IMAD.SHL.U32 R3, R0.reuse, 0x80, RZ ;  /* 0x0000008000037824 */ /* 0x042fe200078e00ff */
[----:B------:R-:W-:Y:S01]  /*1ed0*/  ELECT P0, URZ, PT ;  /* 0x00000000003f782f */ /* 0x000fe20003800000 */
[----:B------:R-:W-:Y:S01]  /*1ee0*/  IMAD.SHL.U32 R4, R0, 0x10, RZ ;  /* 0x0000001000047824 */ /* 0x000fe200078e00ff */
[----:B------:R-:W-:Y:S02]  /*1ef0*/  F2FP.F16.F32.PACK_AB R56, R57, R56 ;  /* 0x000000383938723e */ /* 0x000fe400000000ff */
[----:B------:R-:W-:Y:S01]  /*1f00*/  LOP3.LUT R3, R3, 0x780, RZ, 0xc0, !PT ;  /* 0x0000078003037812 */ /* 0x000fe200078ec0ff */
[----:B------:R-:W-:Y:S01]  /*1f10*/  UMOV UR37, UR15 ;  /* 0x0000000f00257c82 */ /* 0x000fe20008000000 */
[----:B------:R-:W-:Y:S01]  /*1f20*/  F2FP.F16.F32.PACK_AB R57, R59, R58 ;  /* 0x0000003a3b39723e */ /* 0x000fe200000000ff */
[----:B------:R-:W-:Y:S01]  /*1f30*/  UMOV UR38, UR11 ;  /* 0x0000000b00267c82 */ /* 0x000fe20008000000 */
[----:B------:R-:W-:-:S02]  /*1f40*/  LOP3.LUT R3, R3, 0x70, R4, 0xf8, !PT ;  /* 0x0000007003037812 */ /* 0x000fc400078ef804 */
[----:B------:R-:W-:Y:S02]  /*1f50*/  F2FP.F16.F32.PACK_AB R24, R25, R24 ;  /* 0x000000181918723e */ /* 0x000fe400000000ff */
[----:B------:R-:W-:Y:S01]  /*1f60*/  LOP3.LUT R3, R3, 0x10, R0, 0x78, !PT ;  /* 0x0000001003037812 */ /* 0x000fe200078e7800 */
[----:B------:R-:W-:Y:S01]  /*1f70*/  IMAD.SHL.U32 R0, R0, 0x40, RZ ;  /* 0x0000004000007824 */ /* 0x000fe200078e00ff */
[----:B------:R-:W-:Y:S02]  /*1f80*/  ISETP.LT.U32.AND P0, PT, R2, 0x20, P0 ;  /* 0x000000200200780c */ /* 0x000fe40000701070 */
[----:B------:R-:W-:Y:S02]  /*1f90*/  F2FP.F16.F32.PACK_AB R58, R61, R60 ;  /* 0x0000003c3d3a723e */ /* 0x000fe400000000ff */
[----:B------:R-:W-:Y:S02]  /*1fa0*/  LOP3.LUT R0, R3, 0x1800, R0, 0xf8, !PT ;  /* 0x0000180003007812 */ /* 0x000fe400078ef800 */
[----:B------:R-:W-:Y:S01]  /*1fb0*/  F2FP.F16.F32.PACK_AB R59, R63, R62 ;  /* 0x0000003e3f3b723e */ /* 0x000fe200000000ff */
[----:B------:R-:W1:Y:S02]  /*1fc0*/  @!P2 SYNCS.CCTL.IV [UR36+0x24000] ;  /* 0x02400000ff00a9b1 */ /* 0x000e640008000024 */
[----:B-1----:R-:W-:Y:S01]  /*1fd0*/  BAR.SYNC.DEFER_BLOCKING 0x0 ;  /* 0x0000000000007b1d */ /* 0x002fe20000010000 */
[C---:B------:R-:W-:Y:S01]  /*1fe0*/  LOP3.LUT R3, R0.reuse, 0x20, RZ, 0x3c, !PT ;  /* 0x0000002000037812 */ /* 0x040fe200078e3cff */
[C---:B------:R-:W-:Y:S01]  /*1ff0*/  VIADD R2, R0.reuse, UR36 ;  /* 0x0000002400027c36 */ /* 0x040fe20008000000 */
[----:B------:R-:W-:-:S02]  /*2000*/  LOP3.LUT R4, R0, 0x40, RZ, 0x3c, !PT ;  /* 0x0000004000047812 */ /* 0x000fc400078e3cff */
[----:B------:R-:W-:Y:S01]  /*2010*/  F2FP.F16.F32.PACK_AB R64, R65, R64 ;  /* 0x000000404140723e */ /* 0x000fe200000000ff */
[----:B------:R-:W-:Y:S01]  /*2020*/  VIADD R3, R3, UR36 ;  /* 0x0000002403037c36 */ /* 0x000fe20008000000 */
[----:B------:R-:W-:Y:S01]  /*2030*/  F2FP.F16.F32.PACK_AB R25, R27, R26 ;  /* 0x0000001a1b19723e */ /* 0x000fe200000000ff */
[----:B------:R-:W-:Y:S01]  /*2040*/  VIADD R4, R4, UR36 ;  /* 0x0000002404047c36 */ /* 0x000fe20008000000 */
[----:B------:R-:W-:Y:S01]  /*2050*/  F2FP.F16.F32.PACK_AB R65, R67, R66 ;  /* 0x000000424341723e */ /* 0x000fe200000000ff */
[----:B------:R-:W-:Y:S01]  /*2060*/  VOTEU.ANY UP0, P0 ;  /* 0x00000000003f7886 */ /* 0x000fe20000000100 */
[----:B------:R-:W-:Y:S01]  /*2070*/  F2FP.F16.F32.PACK_AB R26, R29, R28 ;  /* 0x0000001c1d1a723e */ /* 0x000fe200000000ff */
[----:B------:R-:W-:Y:S01]  /*2080*/  VOTEU.ANY UP1, P0 ;  /* 0x00000000003f7886 */ /* 0x000fe20000020100 */
[----:B------:R-:W-:Y:S02]  /*2090*/  F2FP.F16.F32.PACK_AB R27, R31, R30 ;  /* 0x0000001e1f1b723e */ /* 0x000fe400000000ff */
[----:B------:R-:W-:Y:S01]  /*20a0*/  F2FP.F16.F32.PACK_AB R32, R33, R32 ;  /* 0x000000202120723e */ /* 0x000fe200000000ff */
[----:B---3--:R-:W-:Y:S01]  /*20b0*/  @UP0 UMOV UR8, UR52 ;  /* 0x0000003400080c82 */ /* 0x008fe20008000000 */
[----:B------:R-:W-:Y:S01]  /*20c0*/  LOP3.LUT R0, R0, 0x60, RZ, 0x3c, !PT ;  /* 0x0000006000007812 */ /* 0x000fe200078e3cff */
[----:B------:R-:W-:Y:S01]  /*20d0*/  @UP0 UMOV UR9, UR39 ;  /* 0x0000002700090c82 */ /* 0x000fe20008000000 */
[----:B------:R-:W-:-:S02]  /*20e0*/  F2FP.F16.F32.PACK_AB R66, R69, R68 ;  /* 0x000000444542723e */ /* 0x000fc400000000ff */
[----:B------:R-:W-:Y:S01]  /*20f0*/  F2FP.F16.F32.PACK_AB R67, R71, R70 ;  /* 0x000000464743723e */ /* 0x000fe200000000ff */
[----:B------:R-:W-:Y:S01]  /*2100*/  VIADD R0, R0, UR36 ;  /* 0x0000002400007c36 */ /* 0x000fe20008000000 */
[----:B------:R-:W-:Y:S01]  /*2110*/  F2FP.F16.F32.PACK_AB R72, R73, R72 ;  /* 0x000000484948723e */ /* 0x000fe200000000ff */
[----:B------:R-:W1:Y:S02]  /*2120*/  @!P2 SYNCS.CCTL.IV [UR36+0x24008] ;  /* 0x02400800ff00a9b1 */ /* 0x000e640008000024 */
[----:B-1----:R-:W-:Y:S01]  /*2130*/  BAR.SYNC.DEFER_BLOCKING 0x0 ;  /* 0x0000000000007b1d */ /* 0x002fe20000010000 */
[----:B------:R-:W-:Y:S02]  /*2140*/  F2FP.F16.F32.PACK_AB R33, R35, R34 ;  /* 0x000000222321723e */ /* 0x000fe400000000ff */
[----:B------:R-:W-:Y:S02]  /*2150*/  F2FP.F16.F32.PACK_AB R73, R75, R74 ;  /* 0x0000004a4b49723e */ /* 0x000fe400000000ff */
[----:B------:R-:W-:-:S02]  /*2160*/  F2FP.F16.F32.PACK_AB R34, R37, R36 ;  /* 0x000000242522723e */ /* 0x000fc400000000ff */
[----:B------:R-:W-:Y:S02]  /*2170*/  F2FP.F16.F32.PACK_AB R35, R39, R38 ;  /* 0x000000262723723e */ /* 0x000fe400000000ff */
[----:B------:R-:W-:Y:S02]  /*2180*/  F2FP.F16.F32.PACK_AB R40, R41, R40 ;  /* 0x000000282928723e */ /* 0x000fe400000000ff */
[----:B------:R-:W-:Y:S02]  /*2190*/  F2FP.F16.F32.PACK_AB R74, R77, R76 ;  /* 0x0000004c4d4a723e */ /* 0x000fe400000000ff */
[----:B------:R-:W-:Y:S02]  /*21a0*/  F2FP.F16.F32.PACK_AB R75, R79, R78 ;  /* 0x0000004e4f4b723e */ /* 0x000fe400000000ff */
[----:B------:R-:W-:Y:S02]  /*21b0*/  F2FP.F16.F32.PACK_AB R80, R81, R80 ;  /* 0x000000505150723e */ /* 0x000fe400000000ff */
[----:B------:R-:W-:-:S02]  /*21c0*/  F2FP.F16.F32.PACK_AB R41, R43, R42 ;  /* 0x0000002a2b29723e */ /* 0x000fc400000000ff */
[----:B------:R-:W-:Y:S02]  /*21d0*/  F2FP.F16.F32.PACK_AB R81, R83, R82 ;  /* 0x000000525351723e */ /* 0x000fe400000000ff */
[----:B------:R-:W-:Y:S02]  /*21e0*/  F2FP.F16.F32.PACK_AB R42, R45, R44 ;  /* 0x0000002c2d2a723e */ /* 0x000fe400000000ff */
[----:B------:R-:W-:Y:S01]  /*21f0*/  F2FP.F16.F32.PACK_AB R43, R47, R46 ;  /* 0x0000002e2f2b723e */ /* 0x000fe200000000ff */
[----:B------:R-:W1:Y:S01]  /*2200*/  @!P2 SYNCS.CCTL.IV [UR36+0x24010] ;  /* 0x02401000ff00a9b1 */ /* 0x000e620008000024 */
[----:B------:R-:W-:Y:S01]  /*2210*/  F2FP.F16.F32.PACK_AB R48, R49, R48 ;  /* 0x000000303130723e */ /* 0x000fe200000000ff */
[----:B-1----:R-:W-:Y:S01]  /*2220*/  STSM.16.M88.4 [R2], R56 ;  /* 0x0000003802007844 */ /* 0x002fe20000000200 */
[----:B------:R-:W-:Y:S02]  /*2230*/  F2FP.F16.F32.PACK_AB R82, R85, R84 ;  /* 0x000000545552723e */ /* 0x000fe400000000ff */
[----:B------:R-:W-:Y:S01]  /*2240*/  F2FP.F16.F32.PACK_AB R83, R87, R86 ;  /* 0x000000565753723e */ /* 0x000fe200000000ff */
[----:B------:R-:W-:Y:S01]  /*2250*/  STSM.16.M88.4 [R2+0x2000], R24 ;  /* 0x0020001802007844 */ /* 0x000fe20000000200 */
[----:B------:R-:W-:-:S02]  /*2260*/  F2FP.F16.F32.PACK_AB R49, R51, R50 ;  /* 0x000000323331723e */ /* 0x000fc400000000ff */
[----:B------:R-:W-:Y:S01]  /*2270*/  F2FP.F16.F32.PACK_AB R50, R53, R52 ;  /* 0x000000343532723e */ /* 0x000fe200000000ff */
[----:B------:R-:W-:Y:S01]  /*2280*/  STSM.16.M88.4 [R3], R64 ;  /* 0x0000004003007844 */ /* 0x000fe20000000200 */
[----:B------:R-:W-:-:S03]  /*2290*/  F2FP.F16.F32.PACK_AB R51, R55, R54 ;  /* 0x000000363733723e */ /* 0x000fc600000000ff */
[----:B------:R-:W-:Y:S04]  /*22a0*/  STSM.16.M88.4 [R3+0x2000], R32 ;  /* 0x0020002003007844 */ /* 0x000fe80000000200 */
[----:B------:R-:W-:Y:S04]  /*22b0*/  STSM.16.M88.4 [R4], R72 ;  /* 0x0000004804007844 */ /* 0x000fe80000000200 */
[----:B------:R-:W-:Y:S04]  /*22c0*/  STSM.16.M88.4 [R4+0x2000], R40 ;  /* 0x0020002804007844 */ /* 0x000fe80000000200 */
[----:B------:R-:W-:Y:S04]  /*22d0*/  STSM.16.M88.4 [R0], R80 ;  /* 0x0000005000007844 */ /* 0x000fe80000000200 */
[----:B------:R-:W-:Y:S01]  /*22e0*/  STSM.16.M88.4 [R0+0x2000], R48 ;  /* 0x0020003000007844 */ /* 0x000fe20000000200 */
[----:B------:R1:W-:Y:S06]  /*22f0*/  MEMBAR.ALL.CTA ;  /* 0x0000000000007992 */ /* 0x0003ec0000008000 */
[----:B-1----:R-:W1:Y:S02]  /*2300*/  FENCE.VIEW.ASYNC.S ;  /* 0x00000000000073c6 */ /* 0x002e640000000000 */
[----:B-1----:R-:W-:Y:S06]  /*2310*/  BAR.SYNC.DEFER_BLOCKING 0x0 ;  /* 0x0000000000007b1d */ /* 0x002fec0000010000 */
[----:B------:R1:W-:Y:S01]  /*2320*/  @UP1 UTMASTG.2D [UR36], [UR8] ;  /* 0x00000024080013b5 */ /* 0x0003e20008008000 */
[----:B------:R0:W-:Y:S01]  /*2330*/  UTMACMDFLUSH ;  /* 0x00000000000079b7 */ /* 0x0001e20000000000 */
[----:B------:R-:W-:-:S04]  /*2340*/  DEPBAR.LE SB0, 0x0 ;  /* 0x000080000000791a */ /* 0x000fc80000000000 */
[----:B------:R-:W-:Y:S06]  /*2350*/  BAR.SYNC.DEFER_BLOCKING 0x0 ;  /* 0x0000000000007b1d */ /* 0x000fec0000010000 */
[----:B-1----:R-:W-:Y:S05]  /*2360*/  EXIT ;  /* 0x000000000000794d */ /* 0x002fea0003800000 */
.L_x_48:
[----:B------:R-:W1:Y:S02]  /*2370*/  SYNCS.PHASECHK.TRANS64.TRYWAIT P0, [UR22+0x24000], R3 ;  /* 0x02400003ff0075a7 */ /* 0x000e640008000156 */
[----:B-1----:R-:W-:Y:S05]  /*2380*/  @!P0 BRA `(.L_x_48) ;  /* 0xfffffffc00f88947 */ /* 0x002fea000383ffff */
[----:B------:R-:W-:Y:S05]  /*2390*/  BRA `(.L_x_50) ;  /* 0xfffffff400cc7947 */ /* 0x000fea000383ffff */
.L_x_51:
[----:B------:R-:W-:-:S00]  /*23a0*/  BRA `(.L_x_51) ;  /* 0xfffffffc00fc7947 */ /* 0x000fc0000383ffff */
[----:B------:R-:W-:-:S00]  /*23b0*/  NOP ;  /* 0x0000000000007918 */ /* 0x000fc00000000000 */
        /* <DEDUP_REMOVED lines=12> */
.L_x_52:


//--------------------- .nv.shared.gluon_wgmma    --------------------------
	.section	.nv.shared.gluon_wgmma,"aw",@nobits
	.sectionflags	@""
	.align	16
	.zero		1024


//--------------------- .nv.shared.reserved.0     --------------------------
	.section	.nv.shared.reserved.0,"aw",@nobits
	.weak		__nv_reservedSMEM_offset_0_alias
	.size		__nv_reservedSMEM_offset_0_alias, 0, 0
	.other		__nv_reservedSMEM_offset_0_alias,@"STO_CUDA_RESERVED_SHARED STV_DEFAULT"
__nv_reservedSMEM_offset_0_alias:
	.zero		0


//--------------------- .nv.constant0.gluon_wgmma --------------------------
	.section	.nv.constant0.gluon_wgmma,"a",@progbits
	.sectionflags	@""
	.align	4
.nv.constant0.gluon_wgmma:
	.zero		608


//--------------------- SYMBOLS --------------------------

	.type		.nv.reservedSmem.offset0,@object
	.size		.nv.reservedSmem.offset0,0x4
